	.headerflags	@"EF_CUDA_TEXMODE_UNIFIED EF_CUDA_64BIT_ADDRESS EF_CUDA_ACCELERATORS EF_CUDA_SM90 EF_CUDA_VIRTUAL_SM(EF_CUDA_SM90)"
	.elftype	@"ET_EXEC"


//--------------------- .nv.info                  --------------------------
	.section	.nv.info,"",@"SHT_CUDA_INFO"
	.align	4


	//----- nvinfo : EIATTR_REGCOUNT
	.align		4
        /*0000*/ 	.byte	0x04, 0x2f
        /*0002*/ 	.short	(.L_1 - .L_0)
	.align		4
.L_0:
        /*0004*/ 	.word	index@(triton_red_fused_max_pool2d_with_indices_mean_1)
        /*0008*/ 	.word	0x00000073


	//----- nvinfo : EIATTR_MIN_STACK_SIZE
	.align		4
.L_1:
        /*000c*/ 	.byte	0x04, 0x12
        /*000e*/ 	.short	(.L_3 - .L_2)
	.align		4
.L_2:
        /*0010*/ 	.word	index@(triton_red_fused_max_pool2d_with_indices_mean_1)
        /*0014*/ 	.word	0x00000000


	//----- nvinfo : EIATTR_FRAME_SIZE
	.align		4
.L_3:
        /*0018*/ 	.byte	0x04, 0x11
        /*001a*/ 	.short	(.L_5 - .L_4)
	.align		4
.L_4:
        /*001c*/ 	.word	index@(triton_red_fused_max_pool2d_with_indices_mean_1)
        /*0020*/ 	.word	0x00000000


	//----- nvinfo : EIATTR_MIN_STACK_SIZE
	.align		4
.L_5:
        /*0024*/ 	.byte	0x04, 0x12
        /*0026*/ 	.short	(.L_7 - .L_6)
	.align		4
.L_6:
        /*0028*/ 	.word	index@(triton_red_fused_max_pool2d_with_indices_mean_1)
        /*002c*/ 	.word	0x00000000
.L_7:


//--------------------- .nv.info.triton_red_fused_max_pool2d_with_indices_mean_1 --------------------------
	.section	.nv.info.triton_red_fused_max_pool2d_with_indices_mean_1,"",@"SHT_CUDA_INFO"
	.sectionflags	@""
	.align	4


	//----- nvinfo : EIATTR_CUDA_API_VERSION
	.align		4
        /*0000*/ 	.byte	0x04, 0x37
        /*0002*/ 	.short	(.L_9 - .L_8)
.L_8:
        /*0004*/ 	.word	0x0000007c


	//----- nvinfo : EIATTR_KPARAM_INFO
	.align		4
.L_9:
        /*0008*/ 	.byte	0x04, 0x17
        /*000a*/ 	.short	(.L_11 - .L_10)
.L_10:
        /*000c*/ 	.word	0x00000000
        /*0010*/ 	.short	0x0005
        /*0012*/ 	.short	0x0024
        /*0014*/ 	.byte	0x00, 0xf0, 0x11, 0x00


	//----- nvinfo : EIATTR_KPARAM_INFO
	.align		4
.L_11:
        /*0018*/ 	.byte	0x04, 0x17
        /*001a*/ 	.short	(.L_13 - .L_12)
.L_12:
        /*001c*/ 	.word	0x00000000
        /*0020*/ 	.short	0x0004
        /*0022*/ 	.short	0x0020
        /*0024*/ 	.byte	0x00, 0xf0, 0x11, 0x00


	//----- nvinfo : EIATTR_KPARAM_INFO
	.align		4
.L_13:
        /*0028*/ 	.byte	0x04, 0x17
        /*002a*/ 	.short	(.L_15 - .L_14)
.L_14:
        /*002c*/ 	.word	0x00000000
        /*0030*/ 	.short	0x0003
        /*0032*/ 	.short	0x0018
        /*0034*/ 	.byte	0x00, 0xf4, 0x21, 0x00


	//----- nvinfo : EIATTR_KPARAM_INFO
	.align		4
.L_15:
        /*0038*/ 	.byte	0x04, 0x17
        /*003a*/ 	.short	(.L_17 - .L_16)
.L_16:
        /*003c*/ 	.word	0x00000000
        /*0040*/ 	.short	0x0002
        /*0042*/ 	.short	0x0010
        /*0044*/ 	.byte	0x00, 0xf4, 0x21, 0x00


	//----- nvinfo : EIATTR_KPARAM_INFO
	.align		4
.L_17:
        /*0048*/ 	.byte	0x04, 0x17
        /*004a*/ 	.short	(.L_19 - .L_18)
.L_18:
        /*004c*/ 	.word	0x00000000
        /*0050*/ 	.short	0x0001
        /*0052*/ 	.short	0x0008
        /*0054*/ 	.byte	0x00, 0xf4, 0x21, 0x00


	//----- nvinfo : EIATTR_KPARAM_INFO
	.align		4
.L_19:
        /*0058*/ 	.byte	0x04, 0x17
        /*005a*/ 	.short	(.L_21 - .L_20)
.L_20:
        /*005c*/ 	.word	0x00000000
        /*0060*/ 	.short	0x0000
        /*0062*/ 	.short	0x0000
        /*0064*/ 	.byte	0x00, 0xf4, 0x21, 0x00


	//----- nvinfo : EIATTR_SPARSE_MMA_MASK
	.align		4
.L_21:
        /*0068*/ 	.byte	0x03, 0x50
        /*006a*/ 	.short	0x0000


	//----- nvinfo : EIATTR_MAXREG_COUNT
	.align		4
        /*006c*/ 	.byte	0x03, 0x1b
        /*006e*/ 	.short	0x0080


	//----- nvinfo : EIATTR_COOP_GROUP_MASK_REGIDS
	.align		4
        /*0070*/ 	.byte	0x04, 0x29
        /*0072*/ 	.short	(.L_23 - .L_22)


	//   ....[0]....
.L_22:
        /*0074*/ 	.word	0xffffffff


	//   ....[1]....
        /*0078*/ 	.word	0xffffffff


	//   ....[2]....
        /*007c*/ 	.word	0xffffffff


	//----- nvinfo : EIATTR_COOP_GROUP_INSTR_OFFSETS
	.align		4
.L_23:
        /*0080*/ 	.byte	0x04, 0x28
        /*0082*/ 	.short	(.L_25 - .L_24)


	//   ....[0]....
.L_24:
        /*0084*/ 	.word	0x00003d10


	//   ....[1]....
        /*0088*/ 	.word	0x00003d30


	//   ....[2]....
        /*008c*/ 	.word	0x00003d60


	//----- nvinfo : EIATTR_EXIT_INSTR_OFFSETS
	.align		4
.L_25:
        /*0090*/ 	.byte	0x04, 0x1c
        /*0092*/ 	.short	(.L_27 - .L_26)


	//   ....[0]....
.L_26:
        /*0094*/ 	.word	0x00003dd0


	//   ....[1]....
        /*0098*/ 	.word	0x00003e00


	//----- nvinfo : EIATTR_REQNTID
	.align		4
.L_27:
        /*009c*/ 	.byte	0x04, 0x10
        /*009e*/ 	.short	(.L_29 - .L_28)
.L_28:
        /*00a0*/ 	.word	0x00000200
        /*00a4*/ 	.word	0x00000001
        /*00a8*/ 	.word	0x00000001


	//----- nvinfo : EIATTR_CBANK_PARAM_SIZE
	.align		4
.L_29:
        /*00ac*/ 	.byte	0x03, 0x19
        /*00ae*/ 	.short	0x0028


	//----- nvinfo : EIATTR_PARAM_CBANK
	.align		4
        /*00b0*/ 	.byte	0x04, 0x0a
        /*00b2*/ 	.short	(.L_31 - .L_30)
	.align		4
.L_30:
        /*00b4*/ 	.word	index@(.nv.constant0.triton_red_fused_max_pool2d_with_indices_mean_1)
        /*00b8*/ 	.short	0x0210
        /*00ba*/ 	.short	0x0028


	//----- nvinfo : EIATTR_SW_WAR
	.align		4
.L_31:
        /*00bc*/ 	.byte	0x04, 0x36
        /*00be*/ 	.short	(.L_33 - .L_32)
.L_32:
        /*00c0*/ 	.word	0x00000008
.L_33:


//--------------------- .nv.callgraph             --------------------------
	.section	.nv.callgraph,"",@"SHT_CUDA_CALLGRAPH"
	.align	4
	.sectionentsize	8
	.align		4
        /*0000*/ 	.word	0x00000000
	.align		4
        /*0004*/ 	.word	0xffffffff
	.align		4
        /*0008*/ 	.word	0x00000000
	.align		4
        /*000c*/ 	.word	0xfffffffe
	.align		4
        /*0010*/ 	.word	0x00000000
	.align		4
        /*0014*/ 	.word	0xfffffffd
	.align		4
        /*0018*/ 	.word	0x00000000
	.align		4
        /*001c*/ 	.word	0xfffffffc


//--------------------- .text.triton_red_fused_max_pool2d_with_indices_mean_1 --------------------------
	.section	.text.triton_red_fused_max_pool2d_with_indices_mean_1,"ax",@progbits
	.sectionflags	@"SHF_BARRIERS=1"
	.align	128
        .global         triton_red_fused_max_pool2d_with_indices_mean_1
        .type           triton_red_fused_max_pool2d_with_indices_mean_1,@function
        .size           triton_red_fused_max_pool2d_with_indices_mean_1,(.L_x_2 - triton_red_fused_max_pool2d_with_indices_mean_1)
        .other          triton_red_fused_max_pool2d_with_indices_mean_1,@"STO_CUDA_ENTRY STV_DEFAULT"
triton_red_fused_max_pool2d_with_indices_mean_1:
.text.triton_red_fused_max_pool2d_with_indices_mean_1:
[----:B------:R-:W0:Y:S02]  /*0000*/  LDC R1, c[0x0][0x28] ;  /* 0x00000a00ff017b82 */ /* 0x000e240000000800 */
[----:B------:R-:W1:Y:S01]  /*0010*/  S2R R12, SR_TID.X ;  /* 0x00000000000c7919 */ /* 0x000e620000002100 */
[----:B------:R-:W2:Y:S01]  /*0020*/  S2UR UR6, SR_CgaCtaId ;  /* 0x00000000000679c3 */ /* 0x000ea20000008800 */
[----:B------:R-:W-:Y:S01]  /*0030*/  UMOV UR4, 0x400 ;  /* 0x0000040000047882 */ /* 0x000fe20000000000 */
[----:B------:R-:W-:Y:S01]  /*0040*/  ULDC.64 UR8, c[0x0][0x220] ;  /* 0x0000880000087ab9 */ /* 0x000fe20000000a00 */
[----:B------:R-:W3:Y:S01]  /*0050*/  S2R R5, SR_CTAID.X ;  /* 0x0000000000057919 */ /* 0x000ee20000002500 */
[----:B------:R-:W-:Y:S01]  /*0060*/  CS2R R30, SRZ ;  /* 0x00000000001e7805 */ /* 0x000fe2000001ff00 */
[----:B------:R-:W-:Y:S01]  /*0070*/  IMAD.MOV.U32 R37, RZ, RZ, -0x40 ;  /* 0xffffffc0ff257424 */ /* 0x000fe200078e00ff */
[----:B------:R-:W-:Y:S01]  /*0080*/  CS2R R34, SRZ ;  /* 0x0000000000227805 */ /* 0x000fe2000001ff00 */
[----:B------:R-:W-:Y:S01]  /*0090*/  IMAD.MOV.U32 R33, RZ, RZ, -0x1 ;  /* 0xffffffffff217424 */ /* 0x000fe200078e00ff */
[----:B------:R-:W-:Y:S01]  /*00a0*/  CS2R R28, SRZ ;  /* 0x00000000001c7805 */ /* 0x000fe2000001ff00 */
[----:B------:R-:W-:Y:S01]  /*00b0*/  IMAD.MOV.U32 R27, RZ, RZ, RZ ;  /* 0x000000ffff1b7224 */ /* 0x000fe200078e00ff */
[----:B------:R-:W-:Y:S01]  /*00c0*/  ULDC.64 UR10, c[0x0][0x218] ;  /* 0x00008600000a7ab9 */ /* 0x000fe20000000a00 */
[----:B------:R-:W-:Y:S01]  /*00d0*/  IMAD.MOV.U32 R32, RZ, RZ, RZ ;  /* 0x000000ffff207224 */ /* 0x000fe200078e00ff */
[----:B------:R-:W-:Y:S01]  /*00e0*/  ULDC.64 UR12, c[0x0][0x218] ;  /* 0x00008600000c7ab9 */ /* 0x000fe20000000a00 */
[----:B--2---:R-:W-:-:S03]  /*00f0*/  UPRMT UR6, UR6, 0x654, UR4 ;  /* 0x0000065406067896 */ /* 0x004fc60008000004 */
[----:B------:R-:W-:Y:S01]  /*0100*/  ULDC.64 UR4, c[0x0][0x228] ;  /* 0x00008a0000047ab9 */ /* 0x000fe20000000a00 */
[--C-:B-1----:R-:W-:Y:S01]  /*0110*/  SHF.R.U32.HI R4, RZ, 0x3, R12.reuse ;  /* 0x00000003ff047819 */ /* 0x102fe2000001160c */
[----:B------:R-:W-:Y:S01]  /*0120*/  IMAD.SHL.U32 R13, R12, 0x4, RZ ;  /* 0x000000040c0d7824 */ /* 0x000fe200078e00ff */
[----:B------:R-:W-:Y:S01]  /*0130*/  SHF.R.U32.HI R2, RZ, 0x4, R12 ;  /* 0x00000004ff027819 */ /* 0x000fe2000001160c */
[----:B---3--:R-:W-:Y:S01]  /*0140*/  IMAD.SHL.U32 R9, R5, 0x40, RZ ;  /* 0x0000004005097824 */ /* 0x008fe200078e00ff */
[----:B------:R-:W-:Y:S02]  /*0150*/  SGXT.U32 R4, R4, 0x6 ;  /* 0x000000060404781a */ /* 0x000fe40000000000 */
[----:B------:R-:W-:Y:S02]  /*0160*/  SGXT.U32 R2, R2, 0x5 ;  /* 0x000000050202781a */ /* 0x000fe40000000000 */
[----:B------:R-:W-:Y:S02]  /*0170*/  LOP3.LUT R51, R9, R4, RZ, 0xfc, !PT ;  /* 0x0000000409337212 */ /* 0x000fe400078efcff */
[----:B------:R-:W-:Y:S01]  /*0180*/  LOP3.LUT R50, R9, 0x20, R2, 0xfe, !PT ;  /* 0x0000002009327812 */ /* 0x000fe200078efe02 */
[----:B------:R-:W-:Y:S01]  /*0190*/  IMAD.SHL.U32 R8, R2, 0x100, RZ ;  /* 0x0000010002087824 */ /* 0x000fe200078e00ff */
[----:B------:R-:W-:-:S02]  /*01a0*/  ISETP.GE.AND P1, PT, R51, 0x100, PT ;  /* 0x000001003300780c */ /* 0x000fc40003f26270 */
[----:B------:R-:W-:Y:S02]  /*01b0*/  ISETP.GE.AND P0, PT, R50, 0x100, PT ;  /* 0x000001003200780c */ /* 0x000fe40003f06270 */
[----:B------:R-:W-:Y:S02]  /*01c0*/  P2R R0, PR, RZ, 0x2 ;  /* 0x00000002ff007803 */ /* 0x000fe40000000000 */
[C---:B------:R-:W-:Y:S02]  /*01d0*/  LOP3.LUT R0, R12.reuse, 0x3f, RZ, 0xc0, !PT ;  /* 0x0000003f0c007812 */ /* 0x040fe400078ec0ff */
[----:B------:R-:W-:Y:S01]  /*01e0*/  P2R R3, PR, RZ, 0x1 ;  /* 0x00000001ff037803 */ /* 0x000fe20000000000 */
[----:B------:R-:W-:Y:S01]  /*01f0*/  IMAD.SHL.U32 R3, R12, 0x40, RZ ;  /* 0x000000400c037824 */ /* 0x000fe200078e00ff */
[----:B------:R-:W-:Y:S01]  /*0200*/  SHF.R.U32.HI R6, RZ, 0x6, R12 ;  /* 0x00000006ff067819 */ /* 0x000fe2000001160c */
[----:B------:R-:W-:Y:S01]  /*0210*/  IMAD R10, R5, 0x40, R0 ;  /* 0x00000040050a7824 */ /* 0x000fe200078e0200 */
[----:B------:R-:W-:Y:S01]  /*0220*/  LOP3.LUT R17, R9, R2, RZ, 0xfc, !PT ;  /* 0x0000000209117212 */ /* 0x000fe200078efcff */
[----:B------:R-:W-:Y:S01]  /*0230*/  IMAD.SHL.U32 R5, R5, 0x4000, RZ ;  /* 0x0000400005057824 */ /* 0x000fe200078e00ff */
[----:B------:R-:W-:Y:S01]  /*0240*/  SGXT.U32 R0, R6, 0x3 ;  /* 0x000000030600781a */ /* 0x000fe20000000000 */
[----:B------:R-:W-:Y:S01]  /*0250*/  IMAD.SHL.U32 R6, R4, 0x100, RZ ;  /* 0x0000010004067824 */ /* 0x000fe200078e00ff */
[----:B------:R-:W-:-:S02]  /*0260*/  LOP3.LUT R3, R3, 0xfc0, RZ, 0xc0, !PT ;  /* 0x00000fc003037812 */ /* 0x000fc400078ec0ff */
[----:B------:R-:W-:Y:S01]  /*0270*/  ISETP.GE.AND P0, PT, R17, 0x100, PT ;  /* 0x000001001100780c */ /* 0x000fe20003f06270 */
[C---:B------:R-:W-:Y:S01]  /*0280*/  IMAD.SHL.U32 R16, R0.reuse, 0x2, RZ ;  /* 0x0000000200107824 */ /* 0x040fe200078e00ff */
[C---:B------:R-:W-:Y:S01]  /*0290*/  LOP3.LUT R15, R3.reuse, R0, RZ, 0xfc, !PT ;  /* 0x00000000030f7212 */ /* 0x040fe200078efcff */
[----:B------:R-:W-:Y:S01]  /*02a0*/  IMAD.WIDE.U32 R18, R0, 0x8, RZ ;  /* 0x0000000800127825 */ /* 0x000fe200078e00ff */
[C---:B------:R-:W-:Y:S02]  /*02b0*/  LEA.HI R14, R3.reuse, UR6, RZ, 0x1e ;  /* 0x00000006030e7c11 */ /* 0x040fe4000f8ff0ff */
[----:B------:R-:W-:Y:S01]  /*02c0*/  LEA.HI R4, R3, UR6, RZ, 0x1d ;  /* 0x0000000603047c11 */ /* 0x000fe2000f8fe8ff */
[----:B------:R-:W-:Y:S01]  /*02d0*/  IMAD.SHL.U32 R3, R10, 0x400, RZ ;  /* 0x000004000a037824 */ /* 0x000fe200078e00ff */
[----:B------:R-:W-:Y:S01]  /*02e0*/  LOP3.LUT R11, R5, R6, RZ, 0xfc, !PT ;  /* 0x00000006050b7212 */ /* 0x000fe200078efcff */
[----:B------:R-:W-:Y:S01]  /*02f0*/  IMAD.SHL.U32 R6, R17, 0x100, RZ ;  /* 0x0000010011067824 */ /* 0x000fe200078e00ff */
[----:B------:R-:W-:Y:S01]  /*0300*/  P2R R2, PR, RZ, 0x1 ;  /* 0x00000001ff027803 */ /* 0x000fe20000000000 */
[----:B------:R-:W-:Y:S01]  /*0310*/  IMAD R14, R15, 0x4, R14 ;  /* 0x000000040f0e7824 */ /* 0x000fe200078e020e */
[C---:B------:R-:W-:Y:S01]  /*0320*/  LOP3.LUT R16, R3.reuse, R16, RZ, 0xfc, !PT ;  /* 0x0000001003107212 */ /* 0x040fe200078efcff */
[----:B------:R-:W-:Y:S01]  /*0330*/  IMAD.WIDE R2, R3, 0x4, RZ ;  /* 0x0000000403027825 */ /* 0x000fe200078e02ff */
[----:B------:R-:W-:-:S02]  /*0340*/  LOP3.LUT R23, R13, 0x7fc, RZ, 0xc0, !PT ;  /* 0x000007fc0d177812 */ /* 0x000fc400078ec0ff */
[----:B------:R-:W-:Y:S01]  /*0350*/  LOP3.LUT R7, R5, R8, RZ, 0xfc, !PT ;  /* 0x0000000805077212 */ /* 0x000fe200078efcff */
[----:B------:R-:W-:Y:S01]  /*0360*/  IMAD.IADD R15, R15, 0x1, R4 ;  /* 0x000000010f0f7824 */ /* 0x000fe200078e0204 */
[C---:B------:R-:W-:Y:S01]  /*0370*/  LOP3.LUT R4, R12.reuse, 0xf, RZ, 0xc0, !PT ;  /* 0x0000000f0c047812 */ /* 0x040fe200078ec0ff */
[----:B------:R-:W-:Y:S01]  /*0380*/  IMAD.SHL.U32 R8, R12, 0x8, RZ ;  /* 0x000000080c087824 */ /* 0x000fe200078e00ff */
[----:B------:R-:W-:Y:S01]  /*0390*/  LOP3.LUT R20, R6, 0x2000, RZ, 0xfc, !PT ;  /* 0x0000200006147812 */ /* 0x000fe200078efcff */
[----:B------:R-:W-:Y:S01]  /*03a0*/  IMAD.WIDE R6, R7, 0x4, RZ ;  /* 0x0000000407067825 */ /* 0x000fe200078e02ff */
[----:B------:R-:W-:Y:S02]  /*03b0*/  LOP3.LUT R10, R23, 0x800, RZ, 0xfc, !PT ;  /* 0x00000800170a7812 */ /* 0x000fe400078efcff */
[----:B------:R-:W-:Y:S01]  /*03c0*/  LOP3.LUT R48, R18, R2, RZ, 0xfc, !PT ;  /* 0x0000000212307212 */ /* 0x000fe200078efcff */
[----:B------:R-:W-:Y:S01]  /*03d0*/  IMAD.WIDE.U32 R4, R4, 0x10, RZ ;  /* 0x0000001004047825 */ /* 0x000fe200078e00ff */
[----:B------:R-:W-:-:S02]  /*03e0*/  LOP3.LUT R18, R19, R3, RZ, 0xfc, !PT ;  /* 0x0000000313127212 */ /* 0x000fc400078efcff */
[----:B------:R-:W-:Y:S01]  /*03f0*/  SHF.R.U32.HI R10, RZ, 0x2, R10 ;  /* 0x00000002ff0a7819 */ /* 0x000fe2000001160a */
[----:B------:R-:W-:Y:S01]  /*0400*/  IMAD.WIDE R2, R20, 0x4, RZ ;  /* 0x0000000414027825 */ /* 0x000fe200078e02ff */
[----:B------:R-:W-:Y:S02]  /*0410*/  LOP3.LUT R8, R11, 0x38, R8, 0xf8, !PT ;  /* 0x000000380b087812 */ /* 0x000fe400078ef808 */
[----:B------:R-:W-:Y:S02]  /*0420*/  LOP3.LUT R10, R10, 0x3f0, RZ, 0xc0, !PT ;  /* 0x000003f00a0a7812 */ /* 0x000fe400078ec0ff */
[----:B------:R-:W-:Y:S02]  /*0430*/  LOP3.LUT R22, R4, R2, RZ, 0xfc, !PT ;  /* 0x0000000204167212 */ /* 0x000fe400078efcff */
[----:B------:R-:W-:Y:S01]  /*0440*/  IADD3 R20, P0, R8, UR4, RZ ;  /* 0x0000000408147c10 */ /* 0x000fe2000ff1e0ff */
[----:B------:R-:W-:Y:S01]  /*0450*/  VIADD R10, R10, UR6 ;  /* 0x000000060a0a7c36 */ /* 0x000fe20008000000 */
[----:B------:R-:W-:Y:S01]  /*0460*/  LOP3.LUT R19, R9, 0x3f, R12, 0xf8, !PT ;  /* 0x0000003f09137812 */ /* 0x000fe200078ef80c */
[----:B------:R-:W-:Y:S01]  /*0470*/  UMOV UR4, URZ ;  /* 0x0000003f00047c82 */ /* 0x000fe20008000000 */
[----:B------:R-:W-:Y:S01]  /*0480*/  LOP3.LUT R21, R4, R6, RZ, 0xfc, !PT ;  /* 0x0000000604157212 */ /* 0x000fe200078efcff */
[----:B------:R-:W-:Y:S01]  /*0490*/  IMAD R23, R23, 0x4, R10 ;  /* 0x0000000417177824 */ /* 0x000fe200078e020a */
[----:B------:R-:W-:-:S02]  /*04a0*/  LOP3.LUT R26, R5, R3, RZ, 0xfc, !PT ;  /* 0x00000003051a7212 */ /* 0x000fc400078efcff */
[----:B------:R-:W-:Y:S02]  /*04b0*/  IADD3 R22, P1, R22, UR8, RZ ;  /* 0x0000000816167c10 */ /* 0x000fe4000ff3e0ff */
[----:B------:R-:W-:Y:S01]  /*04c0*/  LEA.HI.X.SX32 R24, R8, UR5, 0x1, P0 ;  /* 0x0000000508187c11 */ /* 0x000fe200080f0eff */
[----:B------:R-:W-:Y:S01]  /*04d0*/  UMOV UR5, URZ ;  /* 0x0000003f00057c82 */ /* 0x000fe20008000000 */
[----:B------:R-:W-:Y:S02]  /*04e0*/  ISETP.GE.AND P0, PT, R19, 0x100, PT ;  /* 0x000001001300780c */ /* 0x000fe40003f06270 */
[----:B------:R-:W-:Y:S02]  /*04f0*/  LOP3.LUT R25, R5, R7, RZ, 0xfc, !PT ;  /* 0x0000000705197212 */ /* 0x000fe400078efcff */
[----:B------:R-:W-:Y:S02]  /*0500*/  IADD3 R21, P2, R21, UR8, RZ ;  /* 0x0000000815157c10 */ /* 0x000fe4000ff5e0ff */
[----:B------:R-:W-:-:S02]  /*0510*/  IADD3.X R26, R26, UR9, RZ, P1, !PT ;  /* 0x000000091a1a7c10 */ /* 0x000fc40008ffe4ff */
[----:B------:R-:W-:Y:S02]  /*0520*/  ISETP.NE.AND P1, PT, R0, RZ, !P0 ;  /* 0x000000ff0000720c */ /* 0x000fe40004725270 */
[----:B------:R-:W-:Y:S01]  /*0530*/  IADD3.X R25, R25, UR9, RZ, P2, !PT ;  /* 0x0000000919197c10 */ /* 0x000fe200097fe4ff */
[----:B------:R-:W-:-:S10]  /*0540*/  ULDC.64 UR8, c[0x0][0x208] ;  /* 0x0000820000087ab9 */ /* 0x000fd40000000a00 */
.L_x_0:
[----:B-1----:R-:W1:Y:S01]  /*0550*/  LDC.64 R2, c[0x0][0x218] ;  /* 0x00008600ff027b82 */ /* 0x002e620000000a00 */
[----:B------:R-:W-:Y:S01]  /*0560*/  ISETP.NE.U32.AND P3, PT, RZ, UR4, PT ;  /* 0x00000004ff007c0c */ /* 0x000fe2000bf65070 */
[----:B------:R-:W-:Y:S02]  /*0570*/  VIADD R6, R16, UR4 ;  /* 0x0000000410067c36 */ /* 0x000fe40008000000 */
[----:B------:R-:W-:Y:S01]  /*0580*/  IMAD.MOV.U32 R7, RZ, RZ, RZ ;  /* 0x000000ffff077224 */ /* 0x000fe200078e00ff */
[----:B------:R-:W-:Y:S01]  /*0590*/  ISETP.NE.AND.EX P2, PT, RZ, UR5, PT, P3 ;  /* 0x00000005ff007c0c */ /* 0x000fe2000bf45330 */
[C---:B------:R-:W-:Y:S01]  /*05a0*/  VIADD R5, R6.reuse, 0xffffffdf ;  /* 0xffffffdf06057836 */ /* 0x040fe20000000000 */
[----:B------:R-:W-:Y:S01]  /*05b0*/  ISETP.NE.AND.EX P3, PT, RZ, UR5, P1, P3 ;  /* 0x00000005ff007c0c */ /* 0x000fe20008f65330 */
[----:B------:R-:W-:Y:S01]  /*05c0*/  VIADD R9, R6, 0xffffffe0 ;  /* 0xffffffe006097836 */ /* 0x000fe20000000000 */
[----:B------:R-:W-:Y:S01]  /*05d0*/  ISETP.LT.AND P2, PT, R19, 0x100, P2 ;  /* 0x000001001300780c */ /* 0x000fe20001741270 */
[----:B------:R-:W-:-:S02]  /*05e0*/  IMAD.MOV.U32 R10, RZ, RZ, RZ ;  /* 0x000000ffff0a7224 */ /* 0x000fc400078e00ff */
[----:B-1----:R-:W-:-:S04]  /*05f0*/  IMAD.WIDE R4, R5, 0x4, R2 ;  /* 0x0000000405047825 */ /* 0x002fc800078e0202 */
[----:B------:R-:W-:-:S04]  /*0600*/  IMAD.WIDE R8, R9, 0x4, R2 ;  /* 0x0000000409087825 */ /* 0x000fc800078e0202 */
[----:B------:R-:W2:Y:S04]  /*0610*/  @P3 LDG.E.EL R7, desc[UR8][R4.64] ;  /* 0x0000000804073981 */ /* 0x000ea8000c2e1900 */
[----:B------:R1:W3:Y:S01]  /*0620*/  @P2 LDG.E.EL R10, desc[UR8][R8.64] ;  /* 0x00000008080a2981 */ /* 0x0002e2000c2e1900 */
[----:B------:R-:W-:-:S04]  /*0630*/  VIADD R11, R6, 0xfffffff0 ;  /* 0xfffffff0060b7836 */ /* 0x000fc80000000000 */
[----:B-1----:R-:W-:Y:S01]  /*0640*/  IMAD.WIDE R8, R11, 0x4, R2 ;  /* 0x000000040b087825 */ /* 0x002fe200078e0202 */
[----:B--2---:R-:W-:-:S03]  /*0650*/  SEL R36, R7, 0xff800000, P3 ;  /* 0xff80000007247807 */ /* 0x004fc60001800000 */
[----:B------:R-:W-:Y:S01]  /*0660*/  VIADD R7, R6, 0xffffffef ;  /* 0xffffffef06077836 */ /* 0x000fe20000000000 */
[----:B---3--:R-:W-:Y:S01]  /*0670*/  SEL R41, R10, 0xff800000, P2 ;  /* 0xff8000000a297807 */ /* 0x008fe20001000000 */
[----:B------:R-:W-:Y:S02]  /*0680*/  IMAD.MOV.U32 R10, RZ, RZ, RZ ;  /* 0x000000ffff0a7224 */ /* 0x000fe400078e00ff */
[----:B------:R-:W-:Y:S01]  /*0690*/  IMAD.WIDE R4, R7, 0x4, R2 ;  /* 0x0000000407047825 */ /* 0x000fe200078e0202 */
[C---:B------:R-:W-:Y:S02]  /*06a0*/  FSETP.GT.AND P4, PT, R41.reuse, R36, PT ;  /* 0x000000242900720b */ /* 0x040fe40003f84000 */
[----:B------:R-:W-:Y:S02]  /*06b0*/  FSETP.NAN.AND P3, PT, R41, R41, PT ;  /* 0x000000292900720b */ /* 0x000fe40003f68000 */
[----:B------:R1:W2:Y:S01]  /*06c0*/  @P2 LDG.E.EL R10, desc[UR8][R4.64] ;  /* 0x00000008040a2981 */ /* 0x0002a2000c2e1900 */
[----:B------:R-:W-:-:S08]  /*06d0*/  P2R R52, PR, RZ, 0x10 ;  /* 0x00000010ff347803 */ /* 0x000fd00000000000 */
[----:B------:R-:W-:Y:S01]  /*06e0*/  @!P4 SEL R41, R41, R36, P3 ;  /* 0x000000242929c207 */ /* 0x000fe20001800000 */
[----:B------:R-:W-:-:S06]  /*06f0*/  IMAD.MOV.U32 R36, RZ, RZ, RZ ;  /* 0x000000ffff247224 */ /* 0x000fcc00078e00ff */
[----:B------:R-:W3:Y:S01]  /*0700*/  @P2 LDG.E.EL R36, desc[UR8][R8.64] ;  /* 0x0000000808242981 */ /* 0x000ee2000c2e1900 */
[C---:B------:R-:W-:Y:S02]  /*0710*/  VIADD R11, R6.reuse, 0xffffffe1 ;  /* 0xffffffe1060b7836 */ /* 0x040fe40000000000 */
[----:B------:R-:W-:Y:S02]  /*0720*/  VIADD R39, R6, 0xfffffff1 ;  /* 0xfffffff106277836 */ /* 0x000fe40000000000 */
[----:B-1----:R-:W-:Y:S02]  /*0730*/  IMAD.MOV.U32 R4, RZ, RZ, RZ ;  /* 0x000000ffff047224 */ /* 0x002fe400078e00ff */
[----:B------:R-:W-:-:S05]  /*0740*/  IMAD.WIDE R38, R39, 0x4, R2 ;  /* 0x0000000427267825 */ /* 0x000fca00078e0202 */
[----:B------:R-:W4:Y:S01]  /*0750*/  @P2 LDG.E.EL R4, desc[UR8][R38.64] ;  /* 0x0000000826042981 */ /* 0x000f22000c2e1900 */
[----:B--2---:R-:W-:Y:S02]  /*0760*/  SEL R7, R10, 0xff800000, P2 ;  /* 0xff8000000a077807 */ /* 0x004fe40001000000 */
[----:B---3--:R-:W-:-:S04]  /*0770*/  SEL R36, R36, 0xff800000, P2 ;  /* 0xff80000024247807 */ /* 0x008fc80001000000 */
[C---:B------:R-:W-:Y:S02]  /*0780*/  FSETP.GT.AND P4, PT, R36.reuse, R7, PT ;  /* 0x000000072400720b */ /* 0x040fe40003f84000 */
[----:B------:R-:W-:Y:S01]  /*0790*/  FSETP.NAN.AND P3, PT, R36, R36, PT ;  /* 0x000000242400720b */ /* 0x000fe20003f68000 */
[----:B------:R-:W-:-:S10]  /*07a0*/  IMAD.WIDE R10, R11, 0x4, R2 ;  /* 0x000000040b0a7825 */ /* 0x000fd400078e0202 */
[----:B------:R-:W-:Y:S01]  /*07b0*/  @!P4 SEL R36, R36, R7, P3 ;  /* 0x000000072424c207 */ /* 0x000fe20001800000 */
[----:B------:R-:W-:-:S06]  /*07c0*/  IMAD.MOV.U32 R7, RZ, RZ, RZ ;  /* 0x000000ffff077224 */ /* 0x000fcc00078e00ff */
[----:B------:R-:W2:Y:S01]  /*07d0*/  @P2 LDG.E.EL R7, desc[UR8][R10.64] ;  /* 0x000000080a072981 */ /* 0x000ea2000c2e1900 */
[----:B------:R-:W-:Y:S01]  /*07e0*/  P2R R53, PR, RZ, 0x10 ;  /* 0x00000010ff357803 */ /* 0x000fe20000000000 */
[----:B------:R-:W-:Y:S02]  /*07f0*/  VIADD R5, R6, 0x1f ;  /* 0x0000001f06057836 */ /* 0x000fe40000000000 */
[----:B------:R-:W-:Y:S02]  /*0800*/  IMAD.MOV.U32 R9, RZ, RZ, RZ ;  /* 0x000000ffff097224 */ /* 0x000fe400078e00ff */
[----:B------:R-:W-:Y:S01]  /*0810*/  IMAD.MOV.U32 R40, RZ, RZ, RZ ;  /* 0x000000ffff287224 */ /* 0x000fe200078e00ff */
[----:B--2---:R-:W-:-:S04]  /*0820*/  SEL R8, R7, 0xff800000, P2 ;  /* 0xff80000007087807 */ /* 0x004fc80001000000 */
[-C--:B------:R-:W-:Y:S02]  /*0830*/  FSETP.GEU.AND P4, PT, R41, R8.reuse, PT ;  /* 0x000000082900720b */ /* 0x080fe40003f8e000 */
[----:B----4-:R-:W-:Y:S02]  /*0840*/  SEL R7, R4, 0xff800000, P2 ;  /* 0xff80000004077807 */ /* 0x010fe40001000000 */
[----:B------:R-:W-:Y:S01]  /*0850*/  FSETP.NAN.AND P2, PT, R8, R8, PT ;  /* 0x000000080800720b */ /* 0x000fe20003f48000 */
[----:B------:R-:W-:-:S05]  /*0860*/  IMAD.WIDE R4, R5, 0x4, R2 ;  /* 0x0000000405047825 */ /* 0x000fca00078e0202 */
[----:B------:R-:W2:Y:S03]  /*0870*/  @P1 LDG.E.EL R9, desc[UR8][R4.64] ;  /* 0x0000000804091981 */ /* 0x000ea6000c2e1900 */
[----:B------:R-:W-:Y:S01]  /*0880*/  @P4 SEL R8, R8, R41, P2 ;  /* 0x0000002908084207 */ /* 0x000fe20001000000 */
[----:B------:R-:W-:-:S04]  /*0890*/  VIADD R41, R6, 0x20 ;  /* 0x0000002006297836 */ /* 0x000fc80000000000 */
[----:B------:R-:W-:-:S05]  /*08a0*/  IMAD.WIDE R10, R41, 0x4, R2 ;  /* 0x00000004290a7825 */ /* 0x000fca00078e0202 */
[----:B------:R1:W3:Y:S01]  /*08b0*/  @!P0 LDG.E.EL R40, desc[UR8][R10.64] ;  /* 0x000000080a288981 */ /* 0x0002e2000c2e1900 */
[----:B------:R-:W-:Y:S01]  /*08c0*/  VIADD R39, R6, 0x30 ;  /* 0x0000003006277836 */ /* 0x000fe20000000000 */
[----:B-1----:R-:W-:Y:S02]  /*08d0*/  CS2R R10, SRZ ;  /* 0x00000000000a7805 */ /* 0x002fe4000001ff00 */
[----:B--2---:R-:W-:Y:S02]  /*08e0*/  SEL R38, R9, 0xff800000, P1 ;  /* 0xff80000009267807 */ /* 0x004fe40000800000 */
[----:B---3--:R-:W-:-:S04]  /*08f0*/  SEL R43, R40, 0xff800000, !P0 ;  /* 0xff800000282b7807 */ /* 0x008fc80004000000 */
[C---:B------:R-:W-:Y:S01]  /*0900*/  FSETP.GT.AND P3, PT, R43.reuse, R38, PT ;  /* 0x000000262b00720b */ /* 0x040fe20003f64000 */
[----:B------:R-:W-:Y:S01]  /*0910*/  VIADD R9, R6, 0x2f ;  /* 0x0000002f06097836 */ /* 0x000fe20000000000 */
[----:B------:R-:W-:-:S03]  /*0920*/  FSETP.NAN.AND P2, PT, R43, R43, PT ;  /* 0x0000002b2b00720b */ /* 0x000fc60003f48000 */
[----:B------:R-:W-:-:S05]  /*0930*/  IMAD.WIDE R4, R9, 0x4, R2 ;  /* 0x0000000409047825 */ /* 0x000fca00078e0202 */
[----:B------:R-:W2:Y:S03]  /*0940*/  @!P0 LDG.E.EL R10, desc[UR8][R4.64] ;  /* 0x00000008040a8981 */ /* 0x000ea6000c2e1900 */
[----:B------:R-:W-:Y:S01]  /*0950*/  @!P3 SEL R43, R43, R38, P2 ;  /* 0x000000262b2bb207 */ /* 0x000fe20001000000 */
[----:B------:R-:W-:-:S05]  /*0960*/  IMAD.WIDE R38, R39, 0x4, R2 ;  /* 0x0000000427267825 */ /* 0x000fca00078e0202 */
[----:B------:R1:W3:Y:S01]  /*0970*/  @!P0 LDG.E.EL R11, desc[UR8][R38.64] ;  /* 0x00000008260b8981 */ /* 0x0002e2000c2e1900 */
[----:B------:R-:W-:Y:S02]  /*0980*/  P2R R56, PR, RZ, 0x8 ;  /* 0x00000008ff387803 */ /* 0x000fe40000000000 */
[-C--:B------:R-:W-:Y:S02]  /*0990*/  FSETP.GEU.AND P3, PT, R36, R7.reuse, PT ;  /* 0x000000072400720b */ /* 0x080fe40003f6e000 */
[----:B------:R-:W-:Y:S02]  /*09a0*/  FSETP.NAN.AND P2, PT, R7, R7, PT ;  /* 0x000000070700720b */ /* 0x000fe40003f48000 */
[----:B------:R-:W-:-:S09]  /*09b0*/  P2R R55, PR, RZ, 0x8 ;  /* 0x00000008ff377803 */ /* 0x000fd20000000000 */
[----:B------:R-:W-:Y:S01]  /*09c0*/  @P3 SEL R7, R7, R36, P2 ;  /* 0x0000002407073207 */ /* 0x000fe20001000000 */
[----:B------:R-:W-:Y:S02]  /*09d0*/  VIADD R41, R6, 0x60 ;  /* 0x0000006006297836 */ /* 0x000fe40000000000 */
[----:B------:R-:W-:Y:S02]  /*09e0*/  IMAD.MOV.U32 R9, RZ, RZ, RZ ;  /* 0x000000ffff097224 */ /* 0x000fe400078e00ff */
[----:B------:R-:W-:Y:S02]  /*09f0*/  IMAD.MOV.U32 R36, RZ, RZ, RZ ;  /* 0x000000ffff247224 */ /* 0x000fe400078e00ff */
[----:B-1----:R-:W-:-:S05]  /*0a00*/  IMAD.WIDE R38, R41, 0x4, R2 ;  /* 0x0000000429267825 */ /* 0x002fca00078e0202 */
[----:B------:R-:W4:Y:S01]  /*0a10*/  @!P0 LDG.E.EL R36, desc[UR8][R38.64] ;  /* 0x0000000826248981 */ /* 0x000f22000c2e1900 */
[----:B--2---:R-:W-:Y:S02]  /*0a20*/  SEL R10, R10, 0xff800000, !P0 ;  /* 0xff8000000a0a7807 */ /* 0x004fe40004000000 */
[----:B---3--:R-:W-:-:S04]  /*0a30*/  SEL R45, R11, 0xff800000, !P0 ;  /* 0xff8000000b2d7807 */ /* 0x008fc80004000000 */
[C---:B------:R-:W-:Y:S01]  /*0a40*/  FSETP.GT.AND P3, PT, R45.reuse, R10, PT ;  /* 0x0000000a2d00720b */ /* 0x040fe20003f64000 */
[----:B------:R-:W-:Y:S01]  /*0a50*/  VIADD R11, R6, 0x5f ;  /* 0x0000005f060b7836 */ /* 0x000fe20000000000 */
[----:B------:R-:W-:-:S11]  /*0a60*/  FSETP.NAN.AND P2, PT, R45, R45, PT ;  /* 0x0000002d2d00720b */ /* 0x000fd60003f48000 */
[----:B------:R-:W-:Y:S01]  /*0a70*/  @!P3 SEL R45, R45, R10, P2 ;  /* 0x0000000a2d2db207 */ /* 0x000fe20001000000 */
[----:B------:R-:W-:-:S05]  /*0a80*/  IMAD.WIDE R10, R11, 0x4, R2 ;  /* 0x000000040b0a7825 */ /* 0x000fca00078e0202 */
[----:B------:R-:W2:Y:S01]  /*0a90*/  @P1 LDG.E.EL R9, desc[UR8][R10.64] ;  /* 0x000000080a091981 */ /* 0x000ea2000c2e1900 */
[----:B------:R-:W-:Y:S02]  /*0aa0*/  P2R R57, PR, RZ, 0x8 ;  /* 0x00000008ff397803 */ /* 0x000fe40000000000 */
[----:B----4-:R-:W-:-:S04]  /*0ab0*/  SEL R42, R36, 0xff800000, !P0 ;  /* 0xff800000242a7807 */ /* 0x010fc80004000000 */
[----:B------:R-:W-:Y:S01]  /*0ac0*/  FSETP.NAN.AND P2, PT, R42, R42, PT ;  /* 0x0000002a2a00720b */ /* 0x000fe20003f48000 */
[----:B------:R-:W-:Y:S02]  /*0ad0*/  VIADD R41, R6, 0x70 ;  /* 0x0000007006297836 */ /* 0x000fe40000000000 */
[----:B------:R-:W-:Y:S02]  /*0ae0*/  IMAD.MOV.U32 R36, RZ, RZ, RZ ;  /* 0x000000ffff247224 */ /* 0x000fe400078e00ff */
[----:B------:R-:W-:Y:S02]  /*0af0*/  IMAD.MOV.U32 R40, RZ, RZ, RZ ;  /* 0x000000ffff287224 */ /* 0x000fe400078e00ff */
[----:B------:R-:W-:-:S05]  /*0b00*/  IMAD.WIDE R38, R41, 0x4, R2 ;  /* 0x0000000429267825 */ /* 0x000fca00078e0202 */
[----:B------:R-:W3:Y:S01]  /*0b10*/  @!P0 LDG.E.EL R40, desc[UR8][R38.64] ;  /* 0x0000000826288981 */ /* 0x000ee2000c2e1900 */
[----:B--2---:R-:W-:-:S04]  /*0b20*/  SEL R9, R9, 0xff800000, P1 ;  /* 0xff80000009097807 */ /* 0x004fc80000800000 */
[----:B------:R-:W-:-:S13]  /*0b30*/  FSETP.GT.AND P3, PT, R42, R9, PT ;  /* 0x000000092a00720b */ /* 0x000fda0003f64000 */
[----:B------:R-:W-:Y:S01]  /*0b40*/  @!P3 SEL R42, R42, R9, P2 ;  /* 0x000000092a2ab207 */ /* 0x000fe20001000000 */
[----:B------:R-:W-:-:S04]  /*0b50*/  VIADD R9, R6, 0x6f ;  /* 0x0000006f06097836 */ /* 0x000fc80000000000 */
[----:B------:R-:W-:-:S05]  /*0b60*/  IMAD.WIDE R10, R9, 0x4, R2 ;  /* 0x00000004090a7825 */ /* 0x000fca00078e0202 */
[----:B------:R1:W2:Y:S01]  /*0b70*/  @!P0 LDG.E.EL R36, desc[UR8][R10.64] ;  /* 0x000000080a248981 */ /* 0x0002a2000c2e1900 */
[----:B---3--:R-:W-:Y:S02]  /*0b80*/  SEL R47, R40, 0xff800000, !P0 ;  /* 0xff800000282f7807 */ /* 0x008fe40004000000 */
[----:B------:R-:W-:Y:S02]  /*0b90*/  P2R R58, PR, RZ, 0x8 ;  /* 0x00000008ff3a7803 */ /* 0x000fe40000000000 */
[----:B------:R-:W-:Y:S01]  /*0ba0*/  FSETP.NAN.AND P2, PT, R47, R47, PT ;  /* 0x0000002f2f00720b */ /* 0x000fe20003f48000 */
[C---:B------:R-:W-:Y:S02]  /*0bb0*/  VIADD R9, R6.reuse, 0x9f ;  /* 0x0000009f06097836 */ /* 0x040fe40000000000 */
[----:B------:R-:W-:Y:S02]  /*0bc0*/  VIADD R41, R6, 0xa0 ;  /* 0x000000a006297836 */ /* 0x000fe40000000000 */
[----:B------:R-:W-:-:S02]  /*0bd0*/  IMAD.MOV.U32 R40, RZ, RZ, RZ ;  /* 0x000000ffff287224 */ /* 0x000fc400078e00ff */
[----:B-1----:R-:W-:-:S04]  /*0be0*/  IMAD.WIDE R10, R9, 0x4, R2 ;  /* 0x00000004090a7825 */ /* 0x002fc800078e0202 */
[----:B------:R-:W-:-:S05]  /*0bf0*/  IMAD.WIDE R38, R41, 0x4, R2 ;  /* 0x0000000429267825 */ /* 0x000fca00078e0202 */
[----:B------:R-:W3:Y:S01]  /*0c00*/  @!P0 LDG.E.EL R40, desc[UR8][R38.64] ;  /* 0x0000000826288981 */ /* 0x000ee2000c2e1900 */
[----:B--2---:R-:W-:-:S04]  /*0c10*/  SEL R36, R36, 0xff800000, !P0 ;  /* 0xff80000024247807 */ /* 0x004fc80004000000 */
[----:B------:R-:W-:-:S13]  /*0c20*/  FSETP.GT.AND P3, PT, R47, R36, PT ;  /* 0x000000242f00720b */ /* 0x000fda0003f64000 */
[----:B------:R-:W-:Y:S01]  /*0c30*/  @!P3 SEL R47, R47, R36, P2 ;  /* 0x000000242f2fb207 */ /* 0x000fe20001000000 */
[----:B------:R-:W-:-:S06]  /*0c40*/  IMAD.MOV.U32 R36, RZ, RZ, RZ ;  /* 0x000000ffff247224 */ /* 0x000fcc00078e00ff */
[----:B------:R-:W2:Y:S01]  /*0c50*/  @P1 LDG.E.EL R36, desc[UR8][R10.64] ;  /* 0x000000080a241981 */ /* 0x000ea2000c2e1900 */
[----:B---3--:R-:W-:Y:S02]  /*0c60*/  SEL R46, R40, 0xff800000, !P0 ;  /* 0xff800000282e7807 */ /* 0x008fe40004000000 */
[----:B------:R-:W-:Y:S01]  /*0c70*/  P2R R59, PR, RZ, 0x8 ;  /* 0x00000008ff3b7803 */ /* 0x000fe20000000000 */
[----:B------:R-:W-:Y:S02]  /*0c80*/  VIADD R41, R6, 0xb0 ;  /* 0x000000b006297836 */ /* 0x000fe40000000000 */
[----:B------:R-:W-:Y:S02]  /*0c90*/  IMAD.MOV.U32 R40, RZ, RZ, RZ ;  /* 0x000000ffff287224 */ /* 0x000fe400078e00ff */
[----:B------:R-:W-:Y:S01]  /*0ca0*/  IMAD.WIDE R38, R41, 0x4, R2 ;  /* 0x0000000429267825 */ /* 0x000fe200078e0202 */
[----:B------:R-:W-:-:S04]  /*0cb0*/  FSETP.NAN.AND P2, PT, R46, R46, PT ;  /* 0x0000002e2e00720b */ /* 0x000fc80003f48000 */
[----:B------:R-:W3:Y:S01]  /*0cc0*/  @!P0 LDG.E.EL R40, desc[UR8][R38.64] ;  /* 0x0000000826288981 */ /* 0x000ee2000c2e1900 */
[----:B--2---:R-:W-:-:S04]  /*0cd0*/  SEL R9, R36, 0xff800000, P1 ;  /* 0xff80000024097807 */ /* 0x004fc80000800000 */
[----:B------:R-:W-:Y:S01]  /*0ce0*/  FSETP.GT.AND P3, PT, R46, R9, PT ;  /* 0x000000092e00720b */ /* 0x000fe20003f64000 */
[----:B------:R-:W-:-:S12]  /*0cf0*/  IMAD.MOV.U32 R36, RZ, RZ, RZ ;  /* 0x000000ffff247224 */ /* 0x000fd800078e00ff */
[----:B------:R-:W-:Y:S01]  /*0d00*/  @!P3 SEL R46, R46, R9, P2 ;  /* 0x000000092e2eb207 */ /* 0x000fe20001000000 */
[----:B------:R-:W-:-:S04]  /*0d10*/  VIADD R9, R6, 0xaf ;  /* 0x000000af06097836 */ /* 0x000fc80000000000 */
[----:B------:R-:W-:-:S05]  /*0d20*/  IMAD.WIDE R10, R9, 0x4, R2 ;  /* 0x00000004090a7825 */ /* 0x000fca00078e0202 */
[----:B------:R1:W2:Y:S01]  /*0d30*/  @!P0 LDG.E.EL R36, desc[UR8][R10.64] ;  /* 0x000000080a248981 */ /* 0x0002a2000c2e1900 */
[----:B------:R-:W-:Y:S01]  /*0d40*/  VIADD R41, R6, 0x21 ;  /* 0x0000002106297836 */ /* 0x000fe20000000000 */
[----:B---3--:R-:W-:Y:S01]  /*0d50*/  SEL R62, R40, 0xff800000, !P0 ;  /* 0xff800000283e7807 */ /* 0x008fe20004000000 */
[----:B------:R-:W-:Y:S02]  /*0d60*/  IMAD.MOV.U32 R44, RZ, RZ, RZ ;  /* 0x000000ffff2c7224 */ /* 0x000fe400078e00ff */
[----:B------:R-:W-:-:S05]  /*0d70*/  IMAD.WIDE R40, R41, 0x4, R2 ;  /* 0x0000000429287825 */ /* 0x000fca00078e0202 */
[----:B------:R-:W3:Y:S01]  /*0d80*/  @!P0 LDG.E.EL R44, desc[UR8][R40.64] ;  /* 0x00000008282c8981 */ /* 0x000ee2000c2e1900 */
[----:B-1----:R-:W-:-:S04]  /*0d90*/  VIADD R11, R6, 0x31 ;  /* 0x00000031060b7836 */ /* 0x002fc80000000000 */
[----:B------:R-:W-:Y:S01]  /*0da0*/  IMAD.WIDE R10, R11, 0x4, R2 ;  /* 0x000000040b0a7825 */ /* 0x000fe200078e0202 */
[----:B------:R-:W-:Y:S02]  /*0db0*/  P2R R60, PR, RZ, 0x8 ;  /* 0x00000008ff3c7803 */ /* 0x000fe40000000000 */
[----:B--2---:R-:W-:Y:S01]  /*0dc0*/  SEL R9, R36, 0xff800000, !P0 ;  /* 0xff80000024097807 */ /* 0x004fe20004000000 */
[----:B------:R-:W-:-:S06]  /*0dd0*/  IMAD.MOV.U32 R36, RZ, RZ, RZ ;  /* 0x000000ffff247224 */ /* 0x000fcc00078e00ff */
[----:B------:R-:W2:Y:S01]  /*0de0*/  @!P0 LDG.E.EL R36, desc[UR8][R10.64] ;  /* 0x000000080a248981 */ /* 0x000ea2000c2e1900 */
[C---:B------:R-:W-:Y:S02]  /*0df0*/  FSETP.GT.AND P3, PT, R62.reuse, R9, PT ;  /* 0x000000093e00720b */ /* 0x040fe40003f64000 */
[----:B------:R-:W-:Y:S02]  /*0e00*/  FSETP.NAN.AND P2, PT, R62, R62, PT ;  /* 0x0000003e3e00720b */ /* 0x000fe40003f48000 */
[----:B---3--:R-:W-:Y:S02]  /*0e10*/  SEL R44, R44, 0xff800000, !P0 ;  /* 0xff8000002c2c7807 */ /* 0x008fe40004000000 */
[----:B------:R-:W-:-:S07]  /*0e20*/  P2R R61, PR, RZ, 0x8 ;  /* 0x00000008ff3d7803 */ /* 0x000fce0000000000 */
[----:B------:R-:W-:Y:S02]  /*0e30*/  @!P3 SEL R62, R62, R9, P2 ;  /* 0x000000093e3eb207 */ /* 0x000fe40001000000 */
[-C--:B------:R-:W-:Y:S02]  /*0e40*/  FSETP.GEU.AND P3, PT, R43, R44.reuse, PT ;  /* 0x0000002c2b00720b */ /* 0x080fe40003f6e000 */
[----:B------:R-:W-:Y:S02]  /*0e50*/  FSETP.NAN.AND P2, PT, R44, R44, PT ;  /* 0x0000002c2c00720b */ /* 0x000fe40003f48000 */
[----:B------:R-:W-:-:S09]  /*0e60*/  P2R R63, PR, RZ, 0x8 ;  /* 0x00000008ff3f7803 */ /* 0x000fd20000000000 */
[----:B------:R-:W-:Y:S01]  /*0e70*/  @P3 SEL R44, R44, R43, P2 ;  /* 0x0000002b2c2c3207 */ /* 0x000fe20001000000 */
[----:B------:R-:W-:-:S04]  /*0e80*/  VIADD R39, R6, 0x61 ;  /* 0x0000006106277836 */ /* 0x000fc80000000000 */
[----:B------:R-:W-:Y:S01]  /*0e90*/  IMAD.WIDE R38, R39, 0x4, R2 ;  /* 0x0000000427267825 */ /* 0x000fe200078e0202 */
[----:B--2---:R-:W-:-:S04]  /*0ea0*/  SEL R36, R36, 0xff800000, !P0 ;  /* 0xff80000024247807 */ /* 0x004fc80004000000 */
[-C--:B------:R-:W-:Y:S02]  /*0eb0*/  FSETP.GEU.AND P3, PT, R45, R36.reuse, PT ;  /* 0x000000242d00720b */ /* 0x080fe40003f6e000 */
[----:B------:R-:W-:-:S11]  /*0ec0*/  FSETP.NAN.AND P2, PT, R36, R36, PT ;  /* 0x000000242400720b */ /* 0x000fd60003f48000 */
[----:B------:R-:W-:Y:S01]  /*0ed0*/  @P3 SEL R36, R36, R45, P2 ;  /* 0x0000002d24243207 */ /* 0x000fe20001000000 */
[----:B------:R-:W-:-:S06]  /*0ee0*/  IMAD.MOV.U32 R45, RZ, RZ, RZ ;  /* 0x000000ffff2d7224 */ /* 0x000fcc00078e00ff */
[----:B------:R1:W2:Y:S01]  /*0ef0*/  @!P0 LDG.E.EL R45, desc[UR8][R38.64] ;  /* 0x00000008262d8981 */ /* 0x0002a2000c2e1900 */
[----:B------:R-:W-:Y:S01]  /*0f00*/  VIADD R11, R6, 0x71 ;  /* 0x00000071060b7836 */ /* 0x000fe20000000000 */
[----:B------:R-:W-:-:S03]  /*0f10*/  CS2R R40, SRZ ;  /* 0x0000000000287805 */ /* 0x000fc6000001ff00 */
[----:B------:R-:W-:-:S05]  /*0f20*/  IMAD.WIDE R10, R11, 0x4, R2 ;  /* 0x000000040b0a7825 */ /* 0x000fca00078e0202 */
[----:B------:R3:W4:Y:S01]  /*0f30*/  @!P0 LDG.E.EL R40, desc[UR8][R10.64] ;  /* 0x000000080a288981 */ /* 0x000722000c2e1900 */
[----:B-1----:R-:W-:Y:S02]  /*0f40*/  VIADD R39, R6, 0xa1 ;  /* 0x000000a106277836 */ /* 0x002fe40000000000 */
[----:B------:R-:W-:Y:S02]  /*0f50*/  IMAD.MOV.U32 R9, RZ, RZ, RZ ;  /* 0x000000ffff097224 */ /* 0x000fe400078e00ff */
[----:B------:R-:W-:-:S05]  /*0f60*/  IMAD.WIDE R38, R39, 0x4, R2 ;  /* 0x0000000427267825 */ /* 0x000fca00078e0202 */
[----:B------:R1:W5:Y:S01]  /*0f70*/  @!P0 LDG.E.EL R9, desc[UR8][R38.64] ;  /* 0x0000000826098981 */ /* 0x000362000c2e1900 */
[----:B---3--:R-:W-:Y:S01]  /*0f80*/  VIADD R11, R6, 0xb1 ;  /* 0x000000b1060b7836 */ /* 0x008fe20000000000 */
[----:B------:R-:W-:-:S03]  /*0f90*/  P2R R64, PR, RZ, 0x8 ;  /* 0x00000008ff407803 */ /* 0x000fc60000000000 */
[----:B------:R-:W-:-:S05]  /*0fa0*/  IMAD.WIDE R10, R11, 0x4, R2 ;  /* 0x000000040b0a7825 */ /* 0x000fca00078e0202 */
[----:B------:R-:W3:Y:S01]  /*0fb0*/  @!P0 LDG.E.EL R41, desc[UR8][R10.64] ;  /* 0x000000080a298981 */ /* 0x000ee2000c2e1900 */
[----:B-1----:R-:W-:-:S04]  /*0fc0*/  VIADD R39, R6, 0xbf ;  /* 0x000000bf06277836 */ /* 0x002fc80000000000 */
[----:B------:R-:W-:Y:S01]  /*0fd0*/  IMAD.WIDE R38, R39, 0x4, R2 ;  /* 0x0000000427267825 */ /* 0x000fe200078e0202 */
[----:B--2---:R-:W-:-:S04]  /*0fe0*/  SEL R45, R45, 0xff800000, !P0 ;  /* 0xff8000002d2d7807 */ /* 0x004fc80004000000 */
[-C--:B------:R-:W-:Y:S02]  /*0ff0*/  FSETP.GEU.AND P3, PT, R42, R45.reuse, PT ;  /* 0x0000002d2a00720b */ /* 0x080fe40003f6e000 */
[----:B------:R-:W-:-:S11]  /*1000*/  FSETP.NAN.AND P2, PT, R45, R45, PT ;  /* 0x0000002d2d00720b */ /* 0x000fd60003f48000 */
[----:B------:R-:W-:Y:S01]  /*1010*/  @P3 SEL R45, R45, R42, P2 ;  /* 0x0000002a2d2d3207 */ /* 0x000fe20001000000 */
[----:B------:R-:W-:-:S06]  /*1020*/  IMAD.MOV.U32 R42, RZ, RZ, RZ ;  /* 0x000000ffff2a7224 */ /* 0x000fcc00078e00ff */
[----:B------:R-:W2:Y:S01]  /*1030*/  @P1 LDG.E.EL R42, desc[UR8][R38.64] ;  /* 0x00000008262a1981 */ /* 0x000ea2000c2e1900 */
[----:B----4-:R-:W-:Y:S02]  /*1040*/  SEL R40, R40, 0xff800000, !P0 ;  /* 0xff80000028287807 */ /* 0x010fe40004000000 */
[----:B------:R-:W-:Y:S02]  /*1050*/  P2R R65, PR, RZ, 0x8 ;  /* 0x00000008ff417803 */ /* 0x000fe40000000000 */
[-C--:B------:R-:W-:Y:S02]  /*1060*/  FSETP.GEU.AND P3, PT, R47, R40.reuse, PT ;  /* 0x000000282f00720b */ /* 0x080fe40003f6e000 */
[----:B------:R-:W-:Y:S02]  /*1070*/  FSETP.NAN.AND P2, PT, R40, R40, PT ;  /* 0x000000282800720b */ /* 0x000fe40003f48000 */
[----:B-----5:R-:W-:Y:S02]  /*1080*/  SEL R9, R9, 0xff800000, !P0 ;  /* 0xff80000009097807 */ /* 0x020fe40004000000 */
[----:B------:R-:W-:-:S07]  /*1090*/  P2R R66, PR, RZ, 0x8 ;  /* 0x00000008ff427803 */ /* 0x000fce0000000000 */
[----:B------:R-:W-:Y:S02]  /*10a0*/  @P3 SEL R40, R40, R47, P2 ;  /* 0x0000002f28283207 */ /* 0x000fe40001000000 */
[-C--:B------:R-:W-:Y:S02]  /*10b0*/  FSETP.GEU.AND P3, PT, R46, R9.reuse, PT ;  /* 0x000000092e00720b */ /* 0x080fe40003f6e000 */
[----:B------:R-:W-:Y:S02]  /*10c0*/  FSETP.NAN.AND P2, PT, R9, R9, PT ;  /* 0x000000090900720b */ /* 0x000fe40003f48000 */
[----:B---3--:R-:W-:Y:S02]  /*10d0*/  SEL R41, R41, 0xff800000, !P0 ;  /* 0xff80000029297807 */ /* 0x008fe40004000000 */
[----:B------:R-:W-:-:S07]  /*10e0*/  P2R R67, PR, RZ, 0x8 ;  /* 0x00000008ff437803 */ /* 0x000fce0000000000 */
[----:B------:R-:W-:Y:S02]  /*10f0*/  @P3 SEL R9, R9, R46, P2 ;  /* 0x0000002e09093207 */ /* 0x000fe40001000000 */
[-C--:B------:R-:W-:Y:S02]  /*1100*/  FSETP.GEU.AND P3, PT, R62, R41.reuse, PT ;  /* 0x000000293e00720b */ /* 0x080fe40003f6e000 */
[----:B------:R-:W-:Y:S02]  /*1110*/  FSETP.NAN.AND P2, PT, R41, R41, PT ;  /* 0x000000292900720b */ /* 0x000fe40003f48000 */
[----:B------:R-:W-:-:S09]  /*1120*/  P2R R68, PR, RZ, 0x8 ;  /* 0x00000008ff447803 */ /* 0x000fd20000000000 */
[----:B------:R-:W-:Y:S01]  /*1130*/  @P3 SEL R41, R41, R62, P2 ;  /* 0x0000003e29293207 */ /* 0x000fe20001000000 */
[----:B------:R-:W-:Y:S02]  /*1140*/  IMAD.SHL.U32 R46, R19, 0x400, RZ ;  /* 0x00000400132e7824 */ /* 0x000fe400078e00ff */
[----:B------:R-:W-:-:S03]  /*1150*/  IMAD.SHL.U32 R49, R0, 0x2, RZ ;  /* 0x0000000200317824 */ /* 0x000fc600078e00ff */
[----:B------:R-:W-:Y:S01]  /*1160*/  SHF.R.S32.HI R62, RZ, 0x1f, R46 ;  /* 0x0000001fff3e7819 */ /* 0x000fe2000001142e */
[----:B------:R-:W-:-:S03]  /*1170*/  IMAD.MOV.U32 R47, RZ, RZ, RZ ;  /* 0x000000ffff2f7224 */ /* 0x000fc600078e00ff */
[----:B------:R-:W-:Y:S02]  /*1180*/  LOP3.LUT R62, R62, UR5, RZ, 0xfc, !PT ;  /* 0x000000053e3e7c12 */ /* 0x000fe4000f8efcff */
[----:B--2---:R-:W-:-:S04]  /*1190*/  SEL R42, R42, 0xff800000, P1 ;  /* 0xff8000002a2a7807 */ /* 0x004fc80000800000 */
[-C--:B------:R-:W-:Y:S02]  /*11a0*/  FSETP.GEU.AND P3, PT, R9, R42.reuse, PT ;  /* 0x0000002a0900720b */ /* 0x080fe40003f6e000 */
[----:B------:R-:W-:-:S11]  /*11b0*/  FSETP.NAN.AND P2, PT, R42, R42, PT ;  /* 0x0000002a2a00720b */ /* 0x000fd60003f48000 */
[----:B------:R-:W-:Y:S02]  /*11c0*/  @P3 SEL R42, R42, R9, P2 ;  /* 0x000000092a2a3207 */ /* 0x000fe40001000000 */
[----:B------:R-:W-:-:S04]  /*11d0*/  LOP3.LUT R9, R49, 0xc0, R46, 0xfe, !PT ;  /* 0x000000c031097812 */ /* 0x000fc800078efe2e */
[----:B------:R-:W-:-:S04]  /*11e0*/  LOP3.LUT R9, R9, UR4, RZ, 0xfc, !PT ;  /* 0x0000000409097c12 */ /* 0x000fc8000f8efcff */
[----:B------:R-:W-:-:S04]  /*11f0*/  LEA R10, P2, R9, UR12, 0x2 ;  /* 0x0000000c090a7c11 */ /* 0x000fc8000f8410ff */
[----:B------:R-:W-:-:S05]  /*1200*/  LEA.HI.X R11, R9, UR13, R62, 0x2, P2 ;  /* 0x0000000d090b7c11 */ /* 0x000fca00090f143e */
[----:B------:R-:W2:Y:S01]  /*1210*/  @!P0 LDG.E.EL R47, desc[UR8][R10.64] ;  /* 0x000000080a2f8981 */ /* 0x000ea2000c2e1900 */
[----:B------:R-:W-:Y:S01]  /*1220*/  P2R R69, PR, RZ, 0x8 ;  /* 0x00000008ff457803 */ /* 0x000fe20000000000 */
[----:B------:R-:W-:Y:S02]  /*1230*/  VIADD R43, R6, 0xffffffff ;  /* 0xffffffff062b7836 */ /* 0x000fe40000000000 */
[----:B------:R-:W-:Y:S01]  /*1240*/  IMAD.MOV.U32 R9, RZ, RZ, RZ ;  /* 0x000000ffff097224 */ /* 0x000fe200078e00ff */
[----:B--2---:R-:W-:-:S04]  /*1250*/  SEL R47, R47, 0xff800000, !P0 ;  /* 0xff8000002f2f7807 */ /* 0x004fc80004000000 */
[-C--:B------:R-:W-:Y:S02]  /*1260*/  FSETP.GEU.AND P3, PT, R42, R47.reuse, PT ;  /* 0x0000002f2a00720b */ /* 0x080fe40003f6e000 */
[----:B------:R-:W-:-:S11]  /*1270*/  FSETP.NAN.AND P2, PT, R47, R47, PT ;  /* 0x0000002f2f00720b */ /* 0x000fd60003f48000 */
[----:B------:R-:W-:Y:S01]  /*1280*/  @P3 SEL R47, R47, R42, P2 ;  /* 0x0000002a2f2f3207 */ /* 0x000fe20001000000 */
[----:B------:R-:W-:-:S05]  /*1290*/  IMAD.WIDE R42, R43, 0x4, R2 ;  /* 0x000000042b2a7825 */ /* 0x000fca00078e0202 */
[----:B------:R-:W2:Y:S01]  /*12a0*/  @P1 LDG.E.EL R9, desc[UR8][R42.64] ;  /* 0x000000082a091981 */ /* 0x000ea2000c2e1900 */
[----:B------:R-:W-:Y:S02]  /*12b0*/  P2R R70, PR, RZ, 0x8 ;  /* 0x00000008ff467803 */ /* 0x000fe40000000000 */
[----:B------:R-:W-:Y:S02]  /*12c0*/  LOP3.LUT R75, R49, UR4, R46, 0xfe, !PT ;  /* 0x00000004314b7c12 */ /* 0x000fe4000f8efe2e */
[----:B--2---:R-:W-:-:S04]  /*12d0*/  SEL R9, R9, 0xff800000, P1 ;  /* 0xff80000009097807 */ /* 0x004fc80000800000 */
[-C--:B------:R-:W-:Y:S02]  /*12e0*/  FSETP.GEU.AND P3, PT, R8, R9.reuse, PT ;  /* 0x000000090800720b */ /* 0x080fe40003f6e000 */
[----:B------:R-:W-:-:S11]  /*12f0*/  FSETP.NAN.AND P2, PT, R9, R9, PT ;  /* 0x000000090900720b */ /* 0x000fd60003f48000 */
[----:B------:R-:W-:Y:S02]  /*1300*/  @P3 SEL R9, R9, R8, P2 ;  /* 0x0000000809093207 */ /* 0x000fe40001000000 */
[----:B------:R-:W-:-:S04]  /*1310*/  LOP3.LUT R8, R49, 0x40, R46, 0xfe, !PT ;  /* 0x0000004031087812 */ /* 0x000fc800078efe2e */
[----:B------:R-:W-:-:S04]  /*1320*/  LOP3.LUT R8, R8, UR4, RZ, 0xfc, !PT ;  /* 0x0000000408087c12 */ /* 0x000fc8000f8efcff */
[----:B------:R-:W-:-:S04]  /*1330*/  LEA R38, P2, R8, UR12, 0x2 ;  /* 0x0000000c08267c11 */ /* 0x000fc8000f8410ff */
[----:B------:R-:W-:Y:S02]  /*1340*/  LEA.HI.X R39, R8, UR13, R62, 0x2, P2 ;  /* 0x0000000d08277c11 */ /* 0x000fe400090f143e */
[----:B------:R-:W-:-:S04]  /*1350*/  LOP3.LUT R8, R49, 0x80, R46, 0xfe, !PT ;  /* 0x0000008031087812 */ /* 0x000fc800078efe2e */
[----:B------:R-:W-:-:S04]  /*1360*/  LOP3.LUT R8, R8, UR4, RZ, 0xfc, !PT ;  /* 0x0000000408087c12 */ /* 0x000fc8000f8efcff */
[----:B------:R-:W-:-:S04]  /*1370*/  LEA R10, P2, R8, UR12, 0x2 ;  /* 0x0000000c080a7c11 */ /* 0x000fc8000f8410ff */
[----:B------:R-:W-:Y:S02]  /*1380*/  LEA.HI.X R11, R8, UR13, R62, 0x2, P2 ;  /* 0x0000000d080b7c11 */ /* 0x000fe400090f143e */
[----:B------:R-:W-:Y:S01]  /*1390*/  LEA R42, P2, R75, UR12, 0x2 ;  /* 0x0000000c4b2a7c11 */ /* 0x000fe2000f8410ff */
[----:B------:R-:W-:-:S03]  /*13a0*/  IMAD.MOV.U32 R8, RZ, RZ, RZ ;  /* 0x000000ffff087224 */ /* 0x000fc600078e00ff */
[----:B------:R-:W-:-:S05]  /*13b0*/  LEA.HI.X R43, R75, UR13, R62, 0x2, P2 ;  /* 0x0000000d4b2b7c11 */ /* 0x000fca00090f143e */
[----:B------:R-:W2:Y:S01]  /*13c0*/  @!P0 LDG.E.EL R8, desc[UR8][R42.64] ;  /* 0x000000082a088981 */ /* 0x000ea2000c2e1900 */
[----:B------:R-:W-:Y:S01]  /*13d0*/  P2R R72, PR, RZ, 0x8 ;  /* 0x00000008ff487803 */ /* 0x000fe20000000000 */
[----:B------:R-:W-:Y:S01]  /*13e0*/  IMAD.MOV.U32 R71, RZ, RZ, RZ ;  /* 0x000000ffff477224 */ /* 0x000fe200078e00ff */
[----:B--2---:R-:W-:-:S04]  /*13f0*/  SEL R62, R8, 0xff800000, !P0 ;  /* 0xff800000083e7807 */ /* 0x004fc80004000000 */
[-C--:B------:R-:W-:Y:S02]  /*1400*/  FSETP.GEU.AND P3, PT, R9, R62.reuse, PT ;  /* 0x0000003e0900720b */ /* 0x080fe40003f6e000 */
[----:B------:R-:W-:-:S11]  /*1410*/  FSETP.NAN.AND P2, PT, R62, R62, PT ;  /* 0x0000003e3e00720b */ /* 0x000fd60003f48000 */
[----:B------:R-:W-:Y:S01]  /*1420*/  @P3 SEL R62, R62, R9, P2 ;  /* 0x000000093e3e3207 */ /* 0x000fe20001000000 */
[----:B------:R-:W-:-:S05]  /*1430*/  IMAD.WIDE R8, R75, 0x4, R2 ;  /* 0x000000044b087825 */ /* 0x000fca00078e0202 */
[----:B------:R-:W2:Y:S01]  /*1440*/  @!P0 LDG.E.EL R71, desc[UR8][R8.64+0x4] ;  /* 0x0000040808478981 */ /* 0x000ea2000c2e1900 */
[----:B------:R-:W-:Y:S01]  /*1450*/  P2R R73, PR, RZ, 0x8 ;  /* 0x00000008ff497803 */ /* 0x000fe20000000000 */
        /* <DEDUP_REMOVED lines=8> */
[----:B------:R-:W-:Y:S01]  /*14e0*/  P2R R71, PR, RZ, 0x8 ;  /* 0x00000008ff477803 */ /* 0x000fe20000000000 */
[----:B-1----:R-:W-:-:S06]  /*14f0*/  IMAD.MOV.U32 R42, RZ, RZ, RZ ;  /* 0x000000ffff2a7224 */ /* 0x002fcc00078e00ff */
[----:B------:R-:W3:Y:S01]  /*1500*/  @!P0 LDG.E.EL R42, desc[UR8][R8.64+0x44] ;  /* 0x00004408082a8981 */ /* 0x000ee2000c2e1900 */
[----:B--2---:R-:W-:-:S04]  /*1510*/  SEL R62, R62, 0xff800000, !P0 ;  /* 0xff8000003e3e7807 */ /* 0x004fc80004000000 */
[-C--:B------:R-:W-:Y:S02]  /*1520*/  FSETP.GEU.AND P3, PT, R7, R62.reuse, PT ;  /* 0x0000003e0700720b */ /* 0x080fe40003f6e000 */
[----:B------:R-:W-:-:S11]  /*1530*/  FSETP.NAN.AND P2, PT, R62, R62, PT ;  /* 0x0000003e3e00720b */ /* 0x000fd60003f48000 */
[----:B------:R-:W-:Y:S01]  /*1540*/  @P3 SEL R62, R62, R7, P2 ;  /* 0x000000073e3e3207 */ /* 0x000fe20001000000 */
[----:B------:R-:W-:-:S06]  /*1550*/  IMAD.MOV.U32 R7, RZ, RZ, RZ ;  /* 0x000000ffff077224 */ /* 0x000fcc00078e00ff */
[----:B------:R-:W2:Y:S01]  /*1560*/  @!P0 LDG.E.EL R7, desc[UR8][R8.64+0x40] ;  /* 0x0000400808078981 */ /* 0x000ea2000c2e1900 */
[----:B------:R-:W-:Y:S02]  /*1570*/  P2R R77, PR, RZ, 0x8 ;  /* 0x00000008ff4d7803 */ /* 0x000fe40000000000 */
[----:B---3--:R-:W-:Y:S02]  /*1580*/  SEL R42, R42, 0xff800000, !P0 ;  /* 0xff8000002a2a7807 */ /* 0x008fe40004000000 */
[----:B--2---:R-:W-:-:S04]  /*1590*/  SEL R7, R7, 0xff800000, !P0 ;  /* 0xff80000007077807 */ /* 0x004fc80004000000 */
[-C--:B------:R-:W-:Y:S02]  /*15a0*/  FSETP.GEU.AND P3, PT, R62, R7.reuse, PT ;  /* 0x000000073e00720b */ /* 0x080fe40003f6e000 */
[----:B------:R-:W-:Y:S02]  /*15b0*/  FSETP.NAN.AND P2, PT, R7, R7, PT ;  /* 0x000000070700720b */ /* 0x000fe40003f48000 */
[----:B------:R-:W-:-:S09]  /*15c0*/  P2R R78, PR, RZ, 0x8 ;  /* 0x00000008ff4e7803 */ /* 0x000fd20000000000 */
[----:B------:R-:W-:-:S04]  /*15d0*/  @P3 SEL R7, R7, R62, P2 ;  /* 0x0000003e07073207 */ /* 0x000fc80001000000 */
[-C--:B------:R-:W-:Y:S02]  /*15e0*/  FSETP.GEU.AND P3, PT, R7, R42.reuse, PT ;  /* 0x0000002a0700720b */ /* 0x080fe40003f6e000 */
[----:B------:R-:W-:-:S11]  /*15f0*/  FSETP.NAN.AND P2, PT, R42, R42, PT ;  /* 0x0000002a2a00720b */ /* 0x000fd60003f48000 */
[----:B------:R-:W-:Y:S01]  /*1600*/  @P3 SEL R42, R42, R7, P2 ;  /* 0x000000072a2a3207 */ /* 0x000fe20001000000 */
[----:B------:R-:W-:-:S06]  /*1610*/  IMAD.MOV.U32 R7, RZ, RZ, RZ ;  /* 0x000000ffff077224 */ /* 0x000fcc00078e00ff */
[----:B------:R-:W2:Y:S01]  /*1620*/  @!P0 LDG.E.EL R7, desc[UR8][R4.64] ;  /* 0x0000000804078981 */ /* 0x000ea2000c2e1900 */
[----:B------:R-:W-:Y:S02]  /*1630*/  P2R R62, PR, RZ, 0x8 ;  /* 0x00000008ff3e7803 */ /* 0x000fe40000000000 */
[----:B--2---:R-:W-:-:S04]  /*1640*/  SEL R7, R7, 0xff800000, !P0 ;  /* 0xff80000007077807 */ /* 0x004fc80004000000 */
[-C--:B------:R-:W-:Y:S02]  /*1650*/  FSETP.GEU.AND P3, PT, R42, R7.reuse, PT ;  /* 0x000000072a00720b */ /* 0x080fe40003f6e000 */
[----:B------:R-:W-:-:S11]  /*1660*/  FSETP.NAN.AND P2, PT, R7, R7, PT ;  /* 0x000000070700720b */ /* 0x000fd60003f48000 */
[----:B------:R-:W-:Y:S01]  /*1670*/  @P3 SEL R7, R7, R42, P2 ;  /* 0x0000002a07073207 */ /* 0x000fe20001000000 */
[----:B------:R-:W-:-:S06]  /*1680*/  IMAD.MOV.U32 R42, RZ, RZ, RZ ;  /* 0x000000ffff2a7224 */ /* 0x000fcc00078e00ff */
[----:B------:R-:W2:Y:S01]  /*1690*/  @!P0 LDG.E.EL R42, desc[UR8][R8.64+0xc0] ;  /* 0x0000c008082a8981 */ /* 0x000ea2000c2e1900 */
[----:B------:R-:W-:Y:S02]  /*16a0*/  P2R R74, PR, RZ, 0x8 ;  /* 0x00000008ff4a7803 */ /* 0x000fe40000000000 */
[----:B--2---:R-:W-:Y:S01]  /*16b0*/  SEL R43, R42, 0xff800000, !P0 ;  /* 0xff8000002a2b7807 */ /* 0x004fe20004000000 */
[----:B------:R-:W-:-:S06]  /*16c0*/  IMAD.MOV.U32 R42, RZ, RZ, RZ ;  /* 0x000000ffff2a7224 */ /* 0x000fcc00078e00ff */
[----:B------:R-:W2:Y:S01]  /*16d0*/  @!P0 LDG.E.EL R42, desc[UR8][R8.64+0xc4] ;  /* 0x0000c408082a8981 */ /* 0x000ea2000c2e1900 */
[-C--:B------:R-:W-:Y:S02]  /*16e0*/  FSETP.GEU.AND P3, PT, R7, R43.reuse, PT ;  /* 0x0000002b0700720b */ /* 0x080fe40003f6e000 */
[----:B------:R-:W-:Y:S01]  /*16f0*/  FSETP.NAN.AND P2, PT, R43, R43, PT ;  /* 0x0000002b2b00720b */ /* 0x000fe20003f48000 */
[----:B------:R-:W-:Y:S01]  /*1700*/  VIADD R5, R6, 0x3f ;  /* 0x0000003f06057836 */ /* 0x000fe20000000000 */
[----:B------:R-:W-:-:S03]  /*1710*/  P2R R75, PR, RZ, 0x8 ;  /* 0x00000008ff4b7803 */ /* 0x000fc60000000000 */
[----:B------:R-:W-:-:S06]  /*1720*/  IMAD.WIDE R4, R5, 0x4, R2 ;  /* 0x0000000405047825 */ /* 0x000fcc00078e0202 */
[----:B------:R-:W-:Y:S01]  /*1730*/  @P3 SEL R43, R43, R7, P2 ;  /* 0x000000072b2b3207 */ /* 0x000fe20001000000 */
[----:B------:R-:W-:-:S06]  /*1740*/  IMAD.MOV.U32 R7, RZ, RZ, RZ ;  /* 0x000000ffff077224 */ /* 0x000fcc00078e00ff */
[----:B------:R-:W3:Y:S01]  /*1750*/  @P1 LDG.E.EL R7, desc[UR8][R4.64] ;  /* 0x0000000804071981 */ /* 0x000ee2000c2e1900 */
[----:B--2---:R-:W-:-:S04]  /*1760*/  SEL R42, R42, 0xff800000, !P0 ;  /* 0xff8000002a2a7807 */ /* 0x004fc80004000000 */
[-C--:B------:R-:W-:Y:S02]  /*1770*/  FSETP.GEU.AND P3, PT, R43, R42.reuse, PT ;  /* 0x0000002a2b00720b */ /* 0x080fe40003f6e000 */
[----:B------:R-:W-:-:S11]  /*1780*/  FSETP.NAN.AND P2, PT, R42, R42, PT ;  /* 0x0000002a2a00720b */ /* 0x000fd60003f48000 */
[----:B------:R-:W-:Y:S01]  /*1790*/  @P3 SEL R42, R42, R43, P2 ;  /* 0x0000002b2a2a3207 */ /* 0x000fe20001000000 */
[----:B------:R-:W-:-:S06]  /*17a0*/  IMAD.MOV.U32 R43, RZ, RZ, RZ ;  /* 0x000000ffff2b7224 */ /* 0x000fcc00078e00ff */
[----:B------:R-:W2:Y:S01]  /*17b0*/  @!P0 LDG.E.EL R43, desc[UR8][R38.64] ;  /* 0x00000008262b8981 */ /* 0x000ea2000c2e1900 */
[----:B---3--:R-:W-:Y:S02]  /*17c0*/  SEL R7, R7, 0xff800000, P1 ;  /* 0xff80000007077807 */ /* 0x008fe40000800000 */
[----:B------:R-:W-:Y:S02]  /*17d0*/  P2R R76, PR, RZ, 0x8 ;  /* 0x00000008ff4c7803 */ /* 0x000fe40000000000 */
[-C--:B------:R-:W-:Y:S02]  /*17e0*/  FSETP.GEU.AND P3, PT, R44, R7.reuse, PT ;  /* 0x000000072c00720b */ /* 0x080fe40003f6e000 */
[----:B------:R-:W-:Y:S01]  /*17f0*/  FSETP.NAN.AND P2, PT, R7, R7, PT ;  /* 0x000000070700720b */ /* 0x000fe20003f48000 */
[----:B------:R-:W-:Y:S02]  /*1800*/  VIADD R5, R6, 0x7f ;  /* 0x0000007f06057836 */ /* 0x000fe40000000000 */
[----:B------:R-:W-:-:S02]  /*1810*/  IMAD.MOV.U32 R6, RZ, RZ, RZ ;  /* 0x000000ffff067224 */ /* 0x000fc400078e00ff */
[----:B------:R-:W-:-:S05]  /*1820*/  IMAD.WIDE R4, R5, 0x4, R2 ;  /* 0x0000000405047825 */ /* 0x000fca00078e0202 */
[----:B------:R-:W3:Y:S01]  /*1830*/  @P1 LDG.E.EL R6, desc[UR8][R4.64] ;  /* 0x0000000804061981 */ /* 0x000ee2000c2e1900 */
[----:B------:R-:W-:Y:S02]  /*1840*/  @P3 SEL R7, R7, R44, P2 ;  /* 0x0000002c07073207 */ /* 0x000fe40001000000 */
        /* <DEDUP_REMOVED lines=9> */
[----:B------:R-:W-:Y:S02]  /*18e0*/  FSETP.NAN.AND P2, PT, R6, R6, PT ;  /* 0x000000060600720b */ /* 0x000fe40003f48000 */
[----:B------:R-:W-:Y:S02]  /*18f0*/  P2R R54, PR, RZ, 0x10 ;  /* 0x00000010ff367803 */ /* 0x000fe40000000000 */
[----:B------:R-:W-:-:S07]  /*1900*/  LOP3.LUT R44, R49, R46, RZ, 0xfc, !PT ;  /* 0x0000002e312c7212 */ /* 0x000fce00078efcff */
[----:B------:R-:W-:Y:S01]  /*1910*/  @P3 SEL R6, R6, R45, P2 ;  /* 0x0000002d06063207 */ /* 0x000fe20001000000 */
[----:B------:R-:W-:-:S05]  /*1920*/  VIADD R44, R44, 0x1f ;  /* 0x0000001f2c2c7836 */ /* 0x000fca0000000000 */
[----:B------:R-:W-:-:S05]  /*1930*/  LOP3.LUT R5, R44, UR4, RZ, 0xfc, !PT ;  /* 0x000000042c057c12 */ /* 0x000fca000f8efcff */
[----:B------:R-:W-:Y:S01]  /*1940*/  IMAD.WIDE R4, R5, 0x4, R2 ;  /* 0x0000000405047825 */ /* 0x000fe200078e0202 */
[----:B------:R-:W-:-:S06]  /*1950*/  CS2R R38, SRZ ;  /* 0x0000000000267805 */ /* 0x000fcc000001ff00 */
[----:B------:R-:W3:Y:S01]  /*1960*/  @!P0 LDG.E.EL R39, desc[UR8][R8.64+0x84] ;  /* 0x0000840808278981 */ /* 0x000ee2000c2e1900 */
[----:B--2---:R-:W-:-:S04]  /*1970*/  SEL R43, R7, 0xff800000, !P0 ;  /* 0xff800000072b7807 */ /* 0x004fc80004000000 */
[-C--:B------:R-:W-:Y:S02]  /*1980*/  FSETP.GEU.AND P4, PT, R6, R43.reuse, PT ;  /* 0x0000002b0600720b */ /* 0x080fe40003f8e000 */
[----:B------:R-:W-:-:S11]  /*1990*/  FSETP.NAN.AND P2, PT, R43, R43, PT ;  /* 0x0000002b2b00720b */ /* 0x000fd60003f48000 */
[----:B------:R-:W-:Y:S01]  /*19a0*/  @P4 SEL R43, R43, R6, P2 ;  /* 0x000000062b2b4207 */ /* 0x000fe20001000000 */
[----:B------:R-:W-:-:S06]  /*19b0*/  IMAD.MOV.U32 R6, RZ, RZ, RZ ;  /* 0x000000ffff067224 */ /* 0x000fcc00078e00ff */
[----:B------:R1:W2:Y:S01]  /*19c0*/  @P1 LDG.E.EL R6, desc[UR8][R4.64] ;  /* 0x0000000804061981 */ /* 0x0002a2000c2e1900 */
[----:B------:R-:W-:-:S06]  /*19d0*/  IMAD.MOV.U32 R7, RZ, RZ, RZ ;  /* 0x000000ffff077224 */ /* 0x000fcc00078e00ff */
[----:B------:R-:W4:Y:S01]  /*19e0*/  @!P0 LDG.E.EL R7, desc[UR8][R8.64+0x80] ;  /* 0x0000800808078981 */ /* 0x000f22000c2e1900 */
[----:B------:R-:W-:Y:S02]  /*19f0*/  P2R R83, PR, RZ, 0x8 ;  /* 0x00000008ff537803 */ /* 0x000fe40000000000 */
[----:B---3--:R-:W-:Y:S01]  /*1a00*/  SEL R39, R39, 0xff800000, !P0 ;  /* 0xff80000027277807 */ /* 0x008fe20004000000 */
[----:B------:R-:W-:-:S04]  /*1a10*/  VIADD R49, R49, UR4 ;  /* 0x0000000431317c36 */ /* 0x000fc80008000000 */
[----:B-1----:R-:W-:-:S05]  /*1a20*/  VIADD R5, R49, 0x40 ;  /* 0x0000004031057836 */ /* 0x002fca0000000000 */
[----:B------:R-:W-:Y:S01]  /*1a30*/  LOP3.LUT R5, R46, R5, RZ, 0xfc, !PT ;  /* 0x000000052e057212 */ /* 0x000fe200078efcff */
[----:B------:R-:W-:Y:S01]  /*1a40*/  IMAD.MOV.U32 R4, RZ, RZ, RZ ;  /* 0x000000ffff047224 */ /* 0x000fe200078e00ff */
[----:B--2---:R-:W-:-:S04]  /*1a50*/  SEL R6, R6, 0xff800000, P1 ;  /* 0xff80000006067807 */ /* 0x004fc80000800000 */
[-C--:B------:R-:W-:Y:S02]  /*1a60*/  FSETP.GEU.AND P3, PT, R87, R6.reuse, PT ;  /* 0x000000065700720b */ /* 0x080fe40003f6e000 */
[----:B------:R-:W-:Y:S02]  /*1a70*/  FSETP.NAN.AND P2, PT, R6, R6, PT ;  /* 0x000000060600720b */ /* 0x000fe40003f48000 */
[----:B----4-:R-:W-:Y:S02]  /*1a80*/  SEL R7, R7, 0xff800000, !P0 ;  /* 0xff80000007077807 */ /* 0x010fe40004000000 */
[----:B------:R-:W-:-:S07]  /*1a90*/  P2R R85, PR, RZ, 0x8 ;  /* 0x00000008ff557803 */ /* 0x000fce0000000000 */
[----:B------:R-:W-:-:S04]  /*1aa0*/  @P3 SEL R6, R6, R87, P2 ;  /* 0x0000005706063207 */ /* 0x000fc80001000000 */
[-C--:B------:R-:W-:Y:S02]  /*1ab0*/  FSETP.GEU.AND P3, PT, R6, R7.reuse, PT ;  /* 0x000000070600720b */ /* 0x080fe40003f6e000 */
[----:B------:R-:W-:Y:S02]  /*1ac0*/  FSETP.NAN.AND P2, PT, R7, R7, PT ;  /* 0x000000070700720b */ /* 0x000fe40003f48000 */
[----:B------:R-:W-:-:S09]  /*1ad0*/  P2R R84, PR, RZ, 0x8 ;  /* 0x00000008ff547803 */ /* 0x000fd20000000000 */
[----:B------:R-:W-:-:S04]  /*1ae0*/  @P3 SEL R7, R7, R6, P2 ;  /* 0x0000000607073207 */ /* 0x000fc80001000000 */
[-C--:B------:R-:W-:Y:S02]  /*1af0*/  FSETP.GEU.AND P3, PT, R7, R39.reuse, PT ;  /* 0x000000270700720b */ /* 0x080fe40003f6e000 */
[----:B------:R-:W-:-:S11]  /*1b00*/  FSETP.NAN.AND P2, PT, R39, R39, PT ;  /* 0x000000272700720b */ /* 0x000fd60003f48000 */
[----:B------:R-:W-:Y:S01]  /*1b10*/  @P3 SEL R39, R39, R7, P2 ;  /* 0x0000000727273207 */ /* 0x000fe20001000000 */
[----:B------:R-:W-:-:S05]  /*1b20*/  IMAD.WIDE R6, R5, 0x4, R2 ;  /* 0x0000000405067825 */ /* 0x000fca00078e0202 */
[----:B------:R-:W2:Y:S01]  /*1b30*/  @!P0 LDG.E.EL R4, desc[UR8][R6.64+0x4] ;  /* 0x0000040806048981 */ /* 0x000ea2000c2e1900 */
[----:B------:R-:W-:Y:S01]  /*1b40*/  UIADD3 UR7, UR4, 0x40, URZ ;  /* 0x0000004004077890 */ /* 0x000fe2000fffe03f */
[----:B------:R-:W-:Y:S01]  /*1b50*/  IMAD.MOV.U32 R8, RZ, RZ, RZ ;  /* 0x000000ffff087224 */ /* 0x000fe200078e00ff */
[----:B------:R-:W-:Y:S01]  /*1b60*/  P2R R86, PR, RZ, 0x8 ;  /* 0x00000008ff567803 */ /* 0x000fe20000000000 */
[----:B------:R-:W3:Y:S03]  /*1b70*/  @!P0 LDG.E.EL R38, desc[UR8][R6.64+0x84] ;  /* 0x0000840806268981 */ /* 0x000ee6000c2e1900 */
[----:B------:R-:W-:Y:S02]  /*1b80*/  LOP3.LUT R5, R44, UR7, RZ, 0xfc, !PT ;  /* 0x000000072c057c12 */ /* 0x000fe4000f8efcff */
[----:B--2---:R-:W-:-:S03]  /*1b90*/  SEL R9, R4, 0xff800000, !P0 ;  /* 0xff80000004097807 */ /* 0x004fc60004000000 */
[----:B------:R-:W-:-:S05]  /*1ba0*/  IMAD.WIDE R4, R5, 0x4, R2 ;  /* 0x0000000405047825 */ /* 0x000fca00078e0202 */
[----:B------:R-:W2:Y:S01]  /*1bb0*/  @P1 LDG.E.EL R8, desc[UR8][R4.64] ;  /* 0x0000000804081981 */ /* 0x000ea2000c2e1900 */
[-C--:B------:R-:W-:Y:S02]  /*1bc0*/  FSETP.GEU.AND P3, PT, R80, R9.reuse, PT ;  /* 0x000000095000720b */ /* 0x080fe40003f6e000 */
[----:B------:R-:W-:Y:S02]  /*1bd0*/  FSETP.NAN.AND P2, PT, R9, R9, PT ;  /* 0x000000090900720b */ /* 0x000fe40003f48000 */
[----:B------:R-:W-:-:S09]  /*1be0*/  P2R R87, PR, RZ, 0x8 ;  /* 0x00000008ff577803 */ /* 0x000fd20000000000 */
[----:B------:R-:W-:Y:S02]  /*1bf0*/  @P3 SEL R9, R9, R80, P2 ;  /* 0x0000005009093207 */ /* 0x000fe40001000000 */
[----:B--2---:R-:W-:-:S04]  /*1c00*/  SEL R8, R8, 0xff800000, P1 ;  /* 0xff80000008087807 */ /* 0x004fc80000800000 */
[-C--:B------:R-:W-:Y:S02]  /*1c10*/  FSETP.GEU.AND P3, PT, R9, R8.reuse, PT ;  /* 0x000000080900720b */ /* 0x080fe40003f6e000 */
[----:B------:R-:W-:-:S11]  /*1c20*/  FSETP.NAN.AND P2, PT, R8, R8, PT ;  /* 0x000000080800720b */ /* 0x000fd60003f48000 */
[----:B------:R-:W-:Y:S01]  /*1c30*/  @P3 SEL R8, R8, R9, P2 ;  /* 0x0000000908083207 */ /* 0x000fe20001000000 */
[----:B------:R-:W-:-:S06]  /*1c40*/  IMAD.MOV.U32 R9, RZ, RZ, RZ ;  /* 0x000000ffff097224 */ /* 0x000fcc00078e00ff */
[----:B------:R1:W2:Y:S01]  /*1c50*/  @!P0 LDG.E.EL R9, desc[UR8][R6.64+0x80] ;  /* 0x0000800806098981 */ /* 0x0002a2000c2e1900 */
[----:B------:R-:W-:Y:S02]  /*1c60*/  P2R R80, PR, RZ, 0x8 ;  /* 0x00000008ff507803 */ /* 0x000fe40000000000 */
[----:B---3--:R-:W-:Y:S01]  /*1c70*/  SEL R38, R38, 0xff800000, !P0 ;  /* 0xff80000026267807 */ /* 0x008fe20004000000 */
[----:B------:R-:W-:-:S05]  /*1c80*/  VIADD R5, R49, 0x80 ;  /* 0x0000008031057836 */ /* 0x000fca0000000000 */
[----:B------:R-:W-:-:S05]  /*1c90*/  LOP3.LUT R5, R46, R5, RZ, 0xfc, !PT ;  /* 0x000000052e057212 */ /* 0x000fca00078efcff */
[----:B------:R-:W-:Y:S01]  /*1ca0*/  IMAD.WIDE R4, R5, 0x4, R2 ;  /* 0x0000000405047825 */ /* 0x000fe200078e0202 */
[----:B------:R-:W-:-:S06]  /*1cb0*/  UIADD3 UR7, UR4, 0x80, URZ ;  /* 0x0000008004077890 */ /* 0x000fcc000fffe03f */
[----:B-1----:R-:W-:-:S05]  /*1cc0*/  LOP3.LUT R7, R44, UR7, RZ, 0xfc, !PT ;  /* 0x000000072c077c12 */ /* 0x002fca000f8efcff */
[----:B------:R-:W-:Y:S01]  /*1cd0*/  IMAD.WIDE R6, R7, 0x4, R2 ;  /* 0x0000000407067825 */ /* 0x000fe200078e0202 */
[----:B--2---:R-:W-:-:S04]  /*1ce0*/  SEL R9, R9, 0xff800000, !P0 ;  /* 0xff80000009097807 */ /* 0x004fc80004000000 */
[-C--:B------:R-:W-:Y:S02]  /*1cf0*/  FSETP.GEU.AND P3, PT, R8, R9.reuse, PT ;  /* 0x000000090800720b */ /* 0x080fe40003f6e000 */
[----:B------:R-:W-:Y:S02]  /*1d00*/  FSETP.NAN.AND P2, PT, R9, R9, PT ;  /* 0x000000090900720b */ /* 0x000fe40003f48000 */
[----:B------:R-:W-:-:S09]  /*1d10*/  P2R R88, PR, RZ, 0x8 ;  /* 0x00000008ff587803 */ /* 0x000fd20000000000 */
[----:B------:R-:W-:-:S04]  /*1d20*/  @P3 SEL R9, R9, R8, P2 ;  /* 0x0000000809093207 */ /* 0x000fc80001000000 */
[-C--:B------:R-:W-:Y:S02]  /*1d30*/  FSETP.GEU.AND P3, PT, R9, R38.reuse, PT ;  /* 0x000000260900720b */ /* 0x080fe40003f6e000 */
[----:B------:R-:W-:-:S11]  /*1d40*/  FSETP.NAN.AND P2, PT, R38, R38, PT ;  /* 0x000000262600720b */ /* 0x000fd60003f48000 */
[----:B------:R-:W-:Y:S02]  /*1d50*/  @P3 SEL R38, R38, R9, P2 ;  /* 0x0000000926263207 */ /* 0x000fe40001000000 */
[----:B------:R-:W-:-:S06]  /*1d60*/  CS2R R8, SRZ ;  /* 0x0000000000087805 */ /* 0x000fcc000001ff00 */
[----:B------:R-:W2:Y:S04]  /*1d70*/  @!P0 LDG.E.EL R8, desc[UR8][R4.64+0x4] ;  /* 0x0000040804088981 */ /* 0x000ea8000c2e1900 */
[----:B------:R1:W3:Y:S01]  /*1d80*/  @P1 LDG.E.EL R9, desc[UR8][R6.64] ;  /* 0x0000000806091981 */ /* 0x0002e2000c2e1900 */
[----:B------:R-:W-:Y:S01]  /*1d90*/  P2R R89, PR, RZ, 0x8 ;  /* 0x00000008ff597803 */ /* 0x000fe20000000000 */
[----:B------:R-:W-:Y:S01]  /*1da0*/  UIADD3 UR7, UR4, 0xc0, URZ ;  /* 0x000000c004077890 */ /* 0x000fe2000fffe03f */
[----:B-1----:R-:W-:-:S05]  /*1db0*/  VIADD R7, R49, 0xc0 ;  /* 0x000000c031077836 */ /* 0x002fca0000000000 */
[----:B------:R-:W-:-:S05]  /*1dc0*/  LOP3.LUT R7, R46, R7, RZ, 0xfc, !PT ;  /* 0x000000072e077212 */ /* 0x000fca00078efcff */
[----:B------:R-:W-:Y:S01]  /*1dd0*/  IMAD.WIDE R6, R7, 0x4, R2 ;  /* 0x0000000407067825 */ /* 0x000fe200078e0202 */
[----:B--2---:R-:W-:-:S04]  /*1de0*/  SEL R8, R8, 0xff800000, !P0 ;  /* 0xff80000008087807 */ /* 0x004fc80004000000 */
[-C--:B------:R-:W-:Y:S02]  /*1df0*/  FSETP.GEU.AND P3, PT, R43, R8.reuse, PT ;  /* 0x000000082b00720b */ /* 0x080fe40003f6e000 */
[----:B------:R-:W-:Y:S02]  /*1e00*/  FSETP.NAN.AND P2, PT, R8, R8, PT ;  /* 0x000000080800720b */ /* 0x000fe40003f48000 */
[----:B---3--:R-:W-:Y:S02]  /*1e10*/  SEL R9, R9, 0xff800000, P1 ;  /* 0xff80000009097807 */ /* 0x008fe40000800000 */
[----:B------:R-:W-:-:S07]  /*1e20*/  P2R R90, PR, RZ, 0x8 ;  /* 0x00000008ff5a7803 */ /* 0x000fce0000000000 */
[----:B------:R-:W-:-:S04]  /*1e30*/  @P3 SEL R8, R8, R43, P2 ;  /* 0x0000002b08083207 */ /* 0x000fc80001000000 */
[-C--:B------:R-:W-:Y:S02]  /*1e40*/  FSETP.GEU.AND P3, PT, R8, R9.reuse, PT ;  /* 0x000000090800720b */ /* 0x080fe40003f6e000 */
[----:B------:R-:W-:-:S11]  /*1e50*/  FSETP.NAN.AND P2, PT, R9, R9, PT ;  /* 0x000000090900720b */ /* 0x000fd60003f48000 */
[----:B------:R-:W-:Y:S01]  /*1e60*/  @P3 SEL R9, R9, R8, P2 ;  /* 0x0000000809093207 */ /* 0x000fe20001000000 */
[----:B------:R-:W-:-:S06]  /*1e70*/  IMAD.MOV.U32 R8, RZ, RZ, RZ ;  /* 0x000000ffff087224 */ /* 0x000fcc00078e00ff */
[----:B------:R-:W2:Y:S01]  /*1e80*/  @!P0 LDG.E.EL R8, desc[UR8][R4.64+0x80] ;  /* 0x0000800804088981 */ /* 0x000ea2000c2e1900 */
[----:B------:R-:W-:-:S06]  /*1e90*/  IMAD.MOV.U32 R43, RZ, RZ, RZ ;  /* 0x000000ffff2b7224 */ /* 0x000fcc00078e00ff */
[----:B------:R1:W3:Y:S02]  /*1ea0*/  @!P0 LDG.E.EL R43, desc[UR8][R4.64+0x84] ;  /* 0x00008408042b8981 */ /* 0x0002e4000c2e1900 */
[----:B-1----:R-:W-:Y:S01]  /*1eb0*/  LOP3.LUT R5, R44, UR7, RZ, 0xfc, !PT ;  /* 0x000000072c057c12 */ /* 0x002fe2000f8efcff */
[----:B------:R-:W-:-:S04]  /*1ec0*/  IMAD.MOV.U32 R4, RZ, RZ, RZ ;  /* 0x000000ffff047224 */ /* 0x000fc800078e00ff */
[----:B------:R-:W-:-:S05]  /*1ed0*/  IMAD.WIDE R2, R5, 0x4, R2 ;  /* 0x0000000405027825 */ /* 0x000fca00078e0202 */
[----:B------:R-:W4:Y:S01]  /*1ee0*/  @P1 LDG.E.EL R4, desc[UR8][R2.64] ;  /* 0x0000000802041981 */ /* 0x000f22000c2e1900 */
[----:B------:R-:W-:Y:S01]  /*1ef0*/  P2R R91, PR, RZ, 0x8 ;  /* 0x00000008ff5b7803 */ /* 0x000fe20000000000 */
[----:B------:R-:W-:-:S06]  /*1f00*/  IMAD.MOV.U32 R45, RZ, RZ, RZ ;  /* 0x000000ffff2d7224 */ /* 0x000fcc00078e00ff */
[----:B------:R-:W5:Y:S01]  /*1f10*/  @!P0 LDG.E.EL R45, desc[UR8][R6.64+0x84] ;  /* 0x00008408062d8981 */ /* 0x000f62000c2e1900 */
[----:B--2---:R-:W-:-:S04]  /*1f20*/  SEL R8, R8, 0xff800000, !P0 ;  /* 0xff80000008087807 */ /* 0x004fc80004000000 */
[-C--:B------:R-:W-:Y:S02]  /*1f30*/  FSETP.GEU.AND P3, PT, R9, R8.reuse, PT ;  /* 0x000000080900720b */ /* 0x080fe40003f6e000 */
[----:B------:R-:W-:Y:S02]  /*1f40*/  FSETP.NAN.AND P2, PT, R8, R8, PT ;  /* 0x000000080800720b */ /* 0x000fe40003f48000 */
[----:B---3--:R-:W-:Y:S02]  /*1f50*/  SEL R43, R43, 0xff800000, !P0 ;  /* 0xff8000002b2b7807 */ /* 0x008fe40004000000 */
[----:B------:R-:W-:-:S07]  /*1f60*/  P2R R92, PR, RZ, 0x8 ;  /* 0x00000008ff5c7803 */ /* 0x000fce0000000000 */
[----:B------:R-:W-:-:S04]  /*1f70*/  @P3 SEL R8, R8, R9, P2 ;  /* 0x0000000908083207 */ /* 0x000fc80001000000 */
[-C--:B------:R-:W-:Y:S02]  /*1f80*/  FSETP.GEU.AND P3, PT, R8, R43.reuse, PT ;  /* 0x0000002b0800720b */ /* 0x080fe40003f6e000 */
[----:B------:R-:W-:-:S11]  /*1f90*/  FSETP.NAN.AND P2, PT, R43, R43, PT ;  /* 0x0000002b2b00720b */ /* 0x000fd60003f48000 */
[----:B------:R-:W-:Y:S01]  /*1fa0*/  @P3 SEL R43, R43, R8, P2 ;  /* 0x000000082b2b3207 */ /* 0x000fe20001000000 */
[----:B------:R-:W-:-:S06]  /*1fb0*/  IMAD.MOV.U32 R8, RZ, RZ, RZ ;  /* 0x000000ffff087224 */ /* 0x000fcc00078e00ff */
[----:B------:R-:W2:Y:S01]  /*1fc0*/  @!P0 LDG.E.EL R8, desc[UR8][R6.64+0x4] ;  /* 0x0000040806088981 */ /* 0x000ea2000c2e1900 */
[----:B----4-:R-:W-:Y:S01]  /*1fd0*/  SEL R5, R4, 0xff800000, P1 ;  /* 0xff80000004057807 */ /* 0x010fe20000800000 */
[----:B------:R-:W-:-:S06]  /*1fe0*/  IMAD.MOV.U32 R4, RZ, RZ, RZ ;  /* 0x000000ffff047224 */ /* 0x000fcc00078e00ff */
[----:B------:R1:W3:Y:S01]  /*1ff0*/  @!P0 LDG.E.EL R4, desc[UR8][R6.64+0x80] ;  /* 0x0000800806048981 */ /* 0x0002e2000c2e1900 */
[----:B------:R-:W-:Y:S02]  /*2000*/  P2R R93, PR, RZ, 0x8 ;  /* 0x00000008ff5d7803 */ /* 0x000fe40000000000 */
[----:B------:R-:W-:Y:S02]  /*2010*/  P2R R44, PR, RZ, 0x2 ;  /* 0x00000002ff2c7803 */ /* 0x000fe40000000000 */
[----:B-----5:R-:W-:Y:S01]  /*2020*/  SEL R45, R45, 0xff800000, !P0 ;  /* 0xff8000002d2d7807 */ /* 0x020fe20004000000 */
[----:B------:R-:W-:Y:S02]  /*2030*/  IMAD.U32 R2, RZ, RZ, UR10 ;  /* 0x0000000aff027e24 */ /* 0x000fe4000f8e00ff */
[----:B------:R-:W-:Y:S02]  /*2040*/  IMAD.U32 R3, RZ, RZ, UR11 ;  /* 0x0000000bff037e24 */ /* 0x000fe4000f8e00ff */
[----:B-1----:R-:W-:Y:S01]  /*2050*/  IMAD.MOV.U32 R6, RZ, RZ, RZ ;  /* 0x000000ffff067224 */ /* 0x002fe200078e00ff */
[----:B--2---:R-:W-:-:S04]  /*2060*/  SEL R8, R8, 0xff800000, !P0 ;  /* 0xff80000008087807 */ /* 0x004fc80004000000 */
[-C--:B------:R-:W-:Y:S02]  /*2070*/  FSETP.GEU.AND P3, PT, R47, R8.reuse, PT ;  /* 0x000000082f00720b */ /* 0x080fe40003f6e000 */
[----:B------:R-:W-:Y:S02]  /*2080*/  FSETP.NAN.AND P2, PT, R8, R8, PT ;  /* 0x000000080800720b */ /* 0x000fe40003f48000 */
[----:B------:R-:W-:-:S09]  /*2090*/  P2R R46, PR, RZ, 0x8 ;  /* 0x00000008ff2e7803 */ /* 0x000fd20000000000 */
[----:B------:R-:W-:-:S04]  /*20a0*/  @P3 SEL R8, R8, R47, P2 ;  /* 0x0000002f08083207 */ /* 0x000fc80001000000 */
[-C--:B------:R-:W-:Y:S02]  /*20b0*/  FSETP.GEU.AND P3, PT, R8, R5.reuse, PT ;  /* 0x000000050800720b */ /* 0x080fe40003f6e000 */
[----:B------:R-:W-:Y:S02]  /*20c0*/  FSETP.NAN.AND P2, PT, R5, R5, PT ;  /* 0x000000050500720b */ /* 0x000fe40003f48000 */
[----:B---3--:R-:W-:-:S09]  /*20d0*/  SEL R4, R4, 0xff800000, !P0 ;  /* 0xff80000004047807 */ /* 0x008fd20004000000 */
[----:B------:R-:W-:-:S04]  /*20e0*/  @P3 SEL R5, R5, R8, P2 ;  /* 0x0000000805053207 */ /* 0x000fc80001000000 */
[-C--:B------:R-:W-:Y:S02]  /*20f0*/  FSETP.GEU.AND P1, PT, R5, R4.reuse, PT ;  /* 0x000000040500720b */ /* 0x080fe40003f2e000 */
[----:B------:R-:W-:Y:S02]  /*2100*/  FSETP.NAN.AND P2, PT, R4, R4, PT ;  /* 0x000000040400720b */ /* 0x000fe40003f48000 */
[----:B------:R-:W-:-:S09]  /*2110*/  P2R R95, PR, RZ, 0x2 ;  /* 0x00000002ff5f7803 */ /* 0x000fd20000000000 */
[----:B------:R-:W-:-:S04]  /*2120*/  @P1 SEL R4, R4, R5, P2 ;  /* 0x0000000504041207 */ /* 0x000fc80001000000 */
[-C--:B------:R-:W-:Y:S01]  /*2130*/  FSETP.GEU.AND P1, PT, R4, R45.reuse, PT ;  /* 0x0000002d0400720b */ /* 0x080fe20003f2e000 */
[----:B------:R-:W-:Y:S01]  /*2140*/  VIADD R5, R16, 0xe ;  /* 0x0000000e10057836 */ /* 0x000fe20000000000 */
[----:B------:R-:W-:-:S11]  /*2150*/  FSETP.NAN.AND P2, PT, R45, R45, PT ;  /* 0x0000002d2d00720b */ /* 0x000fd60003f48000 */
[----:B------:R-:W-:Y:S01]  /*2160*/  @P1 SEL R45, R45, R4, P2 ;  /* 0x000000042d2d1207 */ /* 0x000fe20001000000 */
[----:B------:R-:W-:-:S05]  /*2170*/  IMAD.WIDE R4, R5, 0x4, R2 ;  /* 0x0000000405047825 */ /* 0x000fca00078e0202 */
[----:B------:R-:W2:Y:S01]  /*2180*/  @!P0 LDG.E.EL R6, desc[UR8][R4.64+0x204] ;  /* 0x0002040804068981 */ /* 0x000ea2000c2e1900 */
[----:B------:R-:W-:-:S06]  /*2190*/  IMAD.MOV.U32 R8, RZ, RZ, RZ ;  /* 0x000000ffff087224 */ /* 0x000fcc00078e00ff */
[----:B------:R-:W3:Y:S01]  /*21a0*/  @!P0 LDG.E.EL R8, desc[UR8][R4.64+0x104] ;  /* 0x0001040804088981 */ /* 0x000ee2000c2e1900 */
[----:B--2---:R-:W-:Y:S01]  /*21b0*/  SEL R11, R6, 0xff800000, !P0 ;  /* 0xff800000060b7807 */ /* 0x004fe20004000000 */
[----:B------:R-:W-:-:S06]  /*21c0*/  IMAD.MOV.U32 R6, RZ, RZ, RZ ;  /* 0x000000ffff067224 */ /* 0x000fcc00078e00ff */
[----:B------:R1:W2:Y:S01]  /*21d0*/  @!P0 LDG.E.EL R6, desc[UR8][R4.64+0x304] ;  /* 0x0003040804068981 */ /* 0x0002a2000c2e1900 */
[----:B---3--:R-:W-:Y:S02]  /*21e0*/  SEL R9, R8, 0xff800000, !P0 ;  /* 0xff80000008097807 */ /* 0x008fe40004000000 */
[----:B------:R-:W-:Y:S02]  /*21f0*/  P2R R94, PR, RZ, 0x8 ;  /* 0x00000008ff5e7803 */ /* 0x000fe40000000000 */
[----:B------:R-:W-:Y:S02]  /*2200*/  FSETP.GEU.AND P3, PT, R36, R9, PT ;  /* 0x000000092400720b */ /* 0x000fe40003f6e000 */
[----:B------:R-:W-:Y:S02]  /*2210*/  P2R R82, PR, RZ, 0x10 ;  /* 0x00000010ff527803 */ /* 0x000fe40000000000 */
[----:B------:R-:W-:Y:S02]  /*2220*/  FSETP.GEU.AND P4, PT, R40, R11, PT ;  /* 0x0000000b2800720b */ /* 0x000fe40003f8e000 */
[----:B------:R-:W-:-:S02]  /*2230*/  P2R R79, PR, RZ, 0x20 ;  /* 0x00000020ff4f7803 */ /* 0x000fc40000000000 */
[----:B------:R-:W-:-:S05]  /*2240*/  FSETP.NAN.AND P2, PT, R9, R9, PT ;  /* 0x000000090900720b */ /* 0x000fca0003f48000 */
[----:B------:R-:W-:Y:S02]  /*2250*/  @P3 SEL R9, R9, R36, P2 ;  /* 0x0000002409093207 */ /* 0x000fe40001000000 */
[----:B------:R-:W-:-:S04]  /*2260*/  FSETP.NAN.AND P2, PT, R11, R11, PT ;  /* 0x0000000b0b00720b */ /* 0x000fc80003f48000 */
[----:B------:R-:W-:Y:S01]  /*2270*/  @P4 SEL R11, R11, R40, P2 ;  /* 0x000000280b0b4207 */ /* 0x000fe20001000000 */
[----:B------:R-:W-:Y:S01]  /*2280*/  IMAD.MOV.U32 R10, RZ, RZ, RZ ;  /* 0x000000ffff0a7224 */ /* 0x000fe200078e00ff */
[----:B-1----:R-:W-:Y:S02]  /*2290*/  CS2R R4, SRZ ;  /* 0x0000000000047805 */ /* 0x002fe4000001ff00 */
[----:B--2---:R-:W-:-:S04]  /*22a0*/  SEL R8, R6, 0xff800000, !P0 ;  /* 0xff80000006087807 */ /* 0x004fc80004000000 */
[-C--:B------:R-:W-:Y:S02]  /*22b0*/  FSETP.GEU.AND P5, PT, R41, R8.reuse, PT ;  /* 0x000000082900720b */ /* 0x080fe40003fae000 */
[----:B------:R-:W-:-:S11]  /*22c0*/  FSETP.NAN.AND P2, PT, R8, R8, PT ;  /* 0x000000080800720b */ /* 0x000fd60003f48000 */
[----:B------:R-:W-:Y:S02]  /*22d0*/  @P5 SEL R8, R8, R41, P2 ;  /* 0x0000002908085207 */ /* 0x000fe40001000000 */
[----:B------:R-:W-:-:S04]  /*22e0*/  IADD3 R6, P2, R48, UR10, RZ ;  /* 0x0000000a30067c10 */ /* 0x000fc8000ff5e0ff */
[----:B------:R-:W-:-:S05]  /*22f0*/  IADD3.X R7, R18, UR11, RZ, P2, !PT ;  /* 0x0000000b12077c10 */ /* 0x000fca00097fe4ff */
[----:B------:R-:W2:Y:S04]  /*2300*/  @!P0 LDG.E.EL R10, desc[UR8][R6.64+0x140] ;  /* 0x00014008060a8981 */ /* 0x000ea8000c2e1900 */
[----:B------:R-:W3:Y:S04]  /*2310*/  @!P0 LDG.E.EL R4, desc[UR8][R6.64+0x240] ;  /* 0x0002400806048981 */ /* 0x000ee8000c2e1900 */
[----:B------:R-:W4:Y:S01]  /*2320*/  @!P0 LDG.E.EL R5, desc[UR8][R6.64+0x340] ;  /* 0x0003400806058981 */ /* 0x000f22000c2e1900 */
[----:B------:R-:W-:Y:S02]  /*2330*/  P2R R49, PR, RZ, 0x8 ;  /* 0x00000008ff317803 */ /* 0x000fe40000000000 */
[----:B------:R-:W-:-:S02]  /*2340*/  P2R R96, PR, RZ, 0x2 ;  /* 0x00000002ff607803 */ /* 0x000fc40000000000 */
[----:B--2---:R-:W-:-:S04]  /*2350*/  SEL R10, R10, 0xff800000, !P0 ;  /* 0xff8000000a0a7807 */ /* 0x004fc80004000000 */
[-C--:B------:R-:W-:Y:S02]  /*2360*/  FSETP.GEU.AND P3, PT, R9, R10.reuse, PT ;  /* 0x0000000a0900720b */ /* 0x080fe40003f6e000 */
[----:B------:R-:W-:Y:S02]  /*2370*/  FSETP.NAN.AND P2, PT, R10, R10, PT ;  /* 0x0000000a0a00720b */ /* 0x000fe40003f48000 */
[----:B---3--:R-:W-:Y:S02]  /*2380*/  SEL R4, R4, 0xff800000, !P0 ;  /* 0xff80000004047807 */ /* 0x008fe40004000000 */
[----:B----4-:R-:W-:-:S07]  /*2390*/  SEL R5, R5, 0xff800000, !P0 ;  /* 0xff80000005057807 */ /* 0x010fce0004000000 */
[----:B------:R-:W-:Y:S02]  /*23a0*/  @P3 SEL R10, R10, R9, P2 ;  /* 0x000000090a0a3207 */ /* 0x000fe40001000000 */
[-C--:B------:R-:W-:Y:S02]  /*23b0*/  FSETP.GEU.AND P2, PT, R11, R4.reuse, PT ;  /* 0x000000040b00720b */ /* 0x080fe40003f4e000 */
[----:B------:R-:W-:Y:S02]  /*23c0*/  FSETP.GEU.AND P1, PT, R8, R5, PT ;  /* 0x000000050800720b */ /* 0x000fe40003f2e000 */
[----:B------:R-:W-:-:S09]  /*23d0*/  FSETP.NAN.AND P6, PT, R4, R4, PT ;  /* 0x000000040400720b */ /* 0x000fd20003fc8000 */
[----:B------:R-:W-:Y:S02]  /*23e0*/  @P2 SEL R4, R4, R11, P6 ;  /* 0x0000000b04042207 */ /* 0x000fe40003000000 */
[----:B------:R-:W-:-:S04]  /*23f0*/  FSETP.NAN.AND P6, PT, R5, R5, PT ;  /* 0x000000050500720b */ /* 0x000fc80003fc8000 */
[----:B------:R-:W-:Y:S01]  /*2400*/  @P1 SEL R5, R5, R8, P6 ;  /* 0x0000000805051207 */ /* 0x000fe20003000000 */
[----:B------:R-:W-:-:S06]  /*2410*/  IMAD.MOV.U32 R8, RZ, RZ, RZ ;  /* 0x000000ffff087224 */ /* 0x000fcc00078e00ff */
[----:B------:R-:W2:Y:S01]  /*2420*/  @!P0 LDG.E.EL R8, desc[UR8][R6.64+0x144] ;  /* 0x0001440806088981 */ /* 0x000ea2000c2e1900 */
[----:B------:R-:W-:-:S04]  /*2430*/  VIADD R41, R16, 0x2e ;  /* 0x0000002e10297836 */ /* 0x000fc80000000000 */
[----:B------:R-:W-:Y:S01]  /*2440*/  IMAD.WIDE R2, R41, 0x4, R2 ;  /* 0x0000000429027825 */ /* 0x000fe200078e0202 */
[----:B------:R-:W-:Y:S02]  /*2450*/  P2R R100, PR, RZ, 0x2 ;  /* 0x00000002ff647803 */ /* 0x000fe40000000000 */
[----:B--2---:R-:W-:Y:S01]  /*2460*/  SEL R9, R8, 0xff800000, !P0 ;  /* 0xff80000008097807 */ /* 0x004fe20004000000 */
[----:B------:R-:W-:-:S06]  /*2470*/  IMAD.MOV.U32 R8, RZ, RZ, RZ ;  /* 0x000000ffff087224 */ /* 0x000fcc00078e00ff */
[----:B------:R-:W2:Y:S01]  /*2480*/  @!P0 LDG.E.EL R8, desc[UR8][R2.64+0x104] ;  /* 0x0001040802088981 */ /* 0x000ea2000c2e1900 */
[-C--:B------:R-:W-:Y:S02]  /*2490*/  FSETP.GEU.AND P1, PT, R10, R9.reuse, PT ;  /* 0x000000090a00720b */ /* 0x080fe40003f2e000 */
[----:B------:R-:W-:-:S11]  /*24a0*/  FSETP.NAN.AND P6, PT, R9, R9, PT ;  /* 0x000000090900720b */ /* 0x000fd60003fc8000 */
[----:B------:R-:W-:Y:S02]  /*24b0*/  @P1 SEL R9, R9, R10, P6 ;  /* 0x0000000a09091207 */ /* 0x000fe40003000000 */
[----:B--2---:R-:W-:Y:S01]  /*24c0*/  SEL R10, R8, 0xff800000, !P0 ;  /* 0xff800000080a7807 */ /* 0x004fe20004000000 */
[----:B------:R-:W-:-:S06]  /*24d0*/  IMAD.MOV.U32 R8, RZ, RZ, RZ ;  /* 0x000000ffff087224 */ /* 0x000fcc00078e00ff */
[----:B------:R-:W2:Y:S01]  /*24e0*/  @!P0 LDG.E.EL R8, desc[UR8][R6.64+0x244] ;  /* 0x0002440806088981 */ /* 0x000ea2000c2e1900 */
[----:B------:R-:W-:Y:S02]  /*24f0*/  P2R R101, PR, RZ, 0x2 ;  /* 0x00000002ff657803 */ /* 0x000fe40000000000 */
[-C--:B------:R-:W-:Y:S02]  /*2500*/  FSETP.GEU.AND P1, PT, R9, R10.reuse, PT ;  /* 0x0000000a0900720b */ /* 0x080fe40003f2e000 */
[----:B------:R-:W-:Y:S02]  /*2510*/  FSETP.NAN.AND P6, PT, R10, R10, PT ;  /* 0x0000000a0a00720b */ /* 0x000fe40003fc8000 */
[----:B------:R-:W-:-:S09]  /*2520*/  P2R R102, PR, RZ, 0x2 ;  /* 0x00000002ff667803 */ /* 0x000fd20000000000 */
[----:B------:R-:W-:Y:S02]  /*2530*/  @P1 SEL R10, R10, R9, P6 ;  /* 0x000000090a0a1207 */ /* 0x000fe40003000000 */
        /* <DEDUP_REMOVED lines=19> */
[----:B------:R1:W2:Y:S01]  /*2670*/  @!P0 LDG.E.EL R5, desc[UR8][R2.64+0x304] ;  /* 0x0003040802058981 */ /* 0x0002a2000c2e1900 */
[----:B------:R-:W-:Y:S02]  /*2680*/  P2R R105, PR, RZ, 0x2 ;  /* 0x00000002ff697803 */ /* 0x000fe40000000000 */
[----:B-1----:R-:W-:-:S06]  /*2690*/  CS2R R2, SRZ ;  /* 0x0000000000027805 */ /* 0x002fcc000001ff00 */
[----:B------:R-:W3:Y:S04]  /*26a0*/  @!P0 LDG.E.EL R2, desc[UR8][R6.64+0x2c0] ;  /* 0x0002c00806028981 */ /* 0x000ee8000c2e1900 */
[----:B------:R-:W4:Y:S01]  /*26b0*/  @!P0 LDG.E.EL R3, desc[UR8][R6.64+0x3c0] ;  /* 0x0003c00806038981 */ /* 0x000f22000c2e1900 */
[----:B------:R-:W-:-:S06]  /*26c0*/  IMAD.MOV.U32 R47, RZ, RZ, RZ ;  /* 0x000000ffff2f7224 */ /* 0x000fcc00078e00ff */
[----:B------:R-:W5:Y:S01]  /*26d0*/  @!P0 LDG.E.EL R47, desc[UR8][R6.64+0x1c4] ;  /* 0x0001c408062f8981 */ /* 0x000f62000c2e1900 */
[----:B------:R-:W-:Y:S02]  /*26e0*/  P2R R97, PR, RZ, 0x10 ;  /* 0x00000010ff617803 */ /* 0x000fe40000000000 */
[----:B------:R-:W-:Y:S01]  /*26f0*/  ISETP.NE.AND P4, PT, R49, RZ, PT ;  /* 0x000000ff3100720c */ /* 0x000fe20003f85270 */
[----:B------:R-:W-:-:S06]  /*2700*/  IMAD.MOV.U32 R49, RZ, RZ, RZ ;  /* 0x000000ffff317224 */ /* 0x000fcc00078e00ff */
[----:B------:R-:W3:Y:S01]  /*2710*/  @!P0 LDG.E.EL R49, desc[UR8][R6.64+0x2c4] ;  /* 0x0002c40806318981 */ /* 0x000ee2000c2e1900 */
[----:B------:R-:W-:-:S06]  /*2720*/  IMAD.MOV.U32 R36, RZ, RZ, RZ ;  /* 0x000000ffff247224 */ /* 0x000fcc00078e00ff */
        /* <DEDUP_REMOVED lines=8> */
[----:B------:R-:W-:Y:S01]  /*27b0*/  ISETP.NE.AND P2, PT, R77, RZ, PT ;  /* 0x000000ff4d00720c */ /* 0x000fe20003f45270 */
[----:B------:R-:W-:Y:S03]  /*27c0*/  BAR.SYNC.DEFER_BLOCKING 0x0 ;  /* 0x0000000000007b1d */ /* 0x000fe60000010000 */
[----:B------:R-:W-:Y:S02]  /*27d0*/  P2R R77, PR, RZ, 0x4 ;  /* 0x00000004ff4d7803 */ /* 0x000fe40000000000 */
[----:B------:R-:W-:-:S04]  /*27e0*/  ISETP.NE.AND P2, PT, R72, RZ, PT ;  /* 0x000000ff4800720c */ /* 0x000fc80003f45270 */
[----:B------:R-:W-:Y:S02]  /*27f0*/  P2R R72, PR, RZ, 0x4 ;  /* 0x00000004ff487803 */ /* 0x000fe40000000000 */
[----:B------:R-:W-:Y:S02]  /*2800*/  ISETP.NE.AND P2, PT, R69, RZ, PT ;  /* 0x000000ff4500720c */ /* 0x000fe40003f45270 */
[----:B------:R-:W-:Y:S02]  /*2810*/  P2R R106, PR, RZ, 0x2 ;  /* 0x00000002ff6a7803 */ /* 0x000fe40000000000 */
[----:B------:R-:W-:Y:S02]  /*2820*/  P2R R69, PR, RZ, 0x4 ;  /* 0x00000004ff457803 */ /* 0x000fe40000000000 */
[----:B------:R-:W-:-:S04]  /*2830*/  ISETP.NE.AND P2, PT, R68, RZ, PT ;  /* 0x000000ff4400720c */ /* 0x000fc80003f45270 */
[----:B------:R-:W-:Y:S02]  /*2840*/  P2R R68, PR, RZ, 0x4 ;  /* 0x00000004ff447803 */ /* 0x000fe40000000000 */
[----:B------:R-:W-:Y:S02]  /*2850*/  ISETP.NE.AND P2, PT, R66, RZ, PT ;  /* 0x000000ff4200720c */ /* 0x000fe40003f45270 */
[----:B---3--:R-:W-:Y:S02]  /*2860*/  SEL R2, R2, 0xff800000, !P0 ;  /* 0xff80000002027807 */ /* 0x008fe40004000000 */
[----:B------:R-:W-:Y:S02]  /*2870*/  P2R R66, PR, RZ, 0x4 ;  /* 0x00000004ff427803 */ /* 0x000fe40000000000 */
[----:B------:R-:W-:-:S04]  /*2880*/  ISETP.NE.AND P2, PT, R65, RZ, PT ;  /* 0x000000ff4100720c */ /* 0x000fc80003f45270 */
[----:B------:R-:W-:Y:S02]  /*2890*/  P2R R65, PR, RZ, 0x4 ;  /* 0x00000004ff417803 */ /* 0x000fe40000000000 */
[----:B------:R-:W-:-:S04]  /*28a0*/  ISETP.NE.AND P2, PT, R67, RZ, PT ;  /* 0x000000ff4300720c */ /* 0x000fc80003f45270 */
[----:B------:R-:W-:Y:S02]  /*28b0*/  P2R R67, PR, RZ, 0x4 ;  /* 0x00000004ff437803 */ /* 0x000fe40000000000 */
[----:B------:R-:W-:Y:S02]  /*28c0*/  ISETP.NE.AND P2, PT, R64, RZ, PT ;  /* 0x000000ff4000720c */ /* 0x000fe40003f45270 */
[----:B----4-:R-:W-:Y:S02]  /*28d0*/  SEL R3, R3, 0xff800000, !P0 ;  /* 0xff80000003037807 */ /* 0x010fe40004000000 */
[----:B------:R-:W-:Y:S02]  /*28e0*/  P2R R64, PR, RZ, 0x4 ;  /* 0x00000004ff407803 */ /* 0x000fe40000000000 */
[----:B------:R-:W-:-:S04]  /*28f0*/  ISETP.NE.AND P2, PT, R63, RZ, PT ;  /* 0x000000ff3f00720c */ /* 0x000fc80003f45270 */
[----:B------:R-:W-:Y:S02]  /*2900*/  P2R R63, PR, RZ, 0x4 ;  /* 0x00000004ff3f7803 */ /* 0x000fe40000000000 */
[----:B------:R-:W-:-:S04]  /*2910*/  ISETP.NE.AND P2, PT, R55, RZ, PT ;  /* 0x000000ff3700720c */ /* 0x000fc80003f45270 */
[----:B------:R-:W-:Y:S02]  /*2920*/  P2R R111, PR, RZ, 0x4 ;  /* 0x00000004ff6f7803 */ /* 0x000fe40000000000 */
[----:B------:R-:W-:Y:S02]  /*2930*/  ISETP.NE.AND P2, PT, R54, RZ, PT ;  /* 0x000000ff3600720c */ /* 0x000fe40003f45270 */
[----:B-----5:R-:W-:Y:S02]  /*2940*/  SEL R47, R47, 0xff800000, !P0 ;  /* 0xff8000002f2f7807 */ /* 0x020fe40004000000 */
[----:B------:R-:W-:Y:S02]  /*2950*/  P2R R112, PR, RZ, 0x4 ;  /* 0x00000004ff707803 */ /* 0x000fe40000000000 */
[----:B------:R-:W-:-:S04]  /*2960*/  ISETP.NE.AND P2, PT, R61, RZ, PT ;  /* 0x000000ff3d00720c */ /* 0x000fc80003f45270 */
[----:B------:R-:W-:Y:S02]  /*2970*/  P2R R61, PR, RZ, 0x4 ;  /* 0x00000004ff3d7803 */ /* 0x000fe40000000000 */
[----:B------:R-:W-:-:S04]  /*2980*/  ISETP.NE.AND P2, PT, R60, RZ, PT ;  /* 0x000000ff3c00720c */ /* 0x000fc80003f45270 */
[----:B------:R-:W-:Y:S02]  /*2990*/  P2R R60, PR, RZ, 0x4 ;  /* 0x00000004ff3c7803 */ /* 0x000fe40000000000 */
[----:B------:R-:W-:Y:S02]  /*29a0*/  ISETP.NE.AND P2, PT, R59, RZ, PT ;  /* 0x000000ff3b00720c */ /* 0x000fe40003f45270 */
[----:B------:R-:W-:Y:S02]  /*29b0*/  SEL R49, R49, 0xff800000, !P0 ;  /* 0xff80000031317807 */ /* 0x000fe40004000000 */
[----:B------:R-:W-:Y:S02]  /*29c0*/  P2R R59, PR, RZ, 0x4 ;  /* 0x00000004ff3b7803 */ /* 0x000fe40000000000 */
[----:B------:R-:W-:Y:S02]  /*29d0*/  ISETP.NE.AND P2, PT, R58, RZ, PT ;  /* 0x000000ff3a00720c */ /* 0x000fe40003f45270 */
[----:B------:R-:W-:-:S02]  /*29e0*/  SEL R36, R36, 0xff800000, !P0 ;  /* 0xff80000024247807 */ /* 0x000fc40004000000 */
[----:B------:R-:W-:Y:S02]  /*29f0*/  P2R R98, PR, RZ, 0x20 ;  /* 0x00000020ff627803 */ /* 0x000fe40000000000 */
[----:B--2---:R-:W-:-:S04]  /*2a00*/  SEL R4, R4, 0xff800000, !P0 ;  /* 0xff80000004047807 */ /* 0x004fc80004000000 */
[-C--:B------:R-:W-:Y:S02]  /*2a10*/  FSETP.GEU.AND P1, PT, R10, R4.reuse, PT ;  /* 0x000000040a00720b */ /* 0x080fe40003f2e000 */
[----:B------:R-:W-:Y:S02]  /*2a20*/  FSETP.NAN.AND P6, PT, R4, R4, PT ;  /* 0x000000040400720b */ /* 0x000fe40003fc8000 */
[----:B------:R-:W-:-:S09]  /*2a30*/  P2R R107, PR, RZ, 0x2 ;  /* 0x00000002ff6b7803 */ /* 0x000fd20000000000 */
[----:B------:R-:W-:Y:S02]  /*2a40*/  @P1 SEL R4, R4, R10, P6 ;  /* 0x0000000a04041207 */ /* 0x000fe40003000000 */
        /* <DEDUP_REMOVED lines=10> */
[----:B------:R-:W-:Y:S02]  /*2af0*/  P2R R110, PR, RZ, 0x2 ;  /* 0x00000002ff6e7803 */ /* 0x000fe40000000000 */
[----:B------:R-:W-:Y:S02]  /*2b00*/  P2R R10, PR, RZ, 0x4 ;  /* 0x00000004ff0a7803 */ /* 0x000fe40000000000 */
[----:B------:R-:W-:-:S05]  /*2b10*/  ISETP.NE.AND P2, PT, R57, RZ, PT ;  /* 0x000000ff3900720c */ /* 0x000fca0003f45270 */
[----:B------:R-:W-:Y:S02]  /*2b20*/  @P1 SEL R47, R47, R4, P6 ;  /* 0x000000042f2f1207 */ /* 0x000fe40003000000 */
[-C--:B------:R-:W-:Y:S02]  /*2b30*/  FSETP.GEU.AND P1, PT, R2, R49.reuse, PT ;  /* 0x000000310200720b */ /* 0x080fe40003f2e000 */
[----:B------:R-:W-:Y:S02]  /*2b40*/  P2R R9, PR, RZ, 0x4 ;  /* 0x00000004ff097803 */ /* 0x000fe40000000000 */
[----:B------:R-:W-:Y:S02]  /*2b50*/  ISETP.NE.AND P2, PT, R56, RZ, PT ;  /* 0x000000ff3800720c */ /* 0x000fe40003f45270 */
[----:B------:R-:W-:Y:S02]  /*2b60*/  FSETP.NAN.AND P6, PT, R49, R49, PT ;  /* 0x000000313100720b */ /* 0x000fe40003fc8000 */
[----:B------:R-:W-:-:S02]  /*2b70*/  P2R R8, PR, RZ, 0x4 ;  /* 0x00000004ff087803 */ /* 0x000fc40000000000 */
[----:B------:R-:W-:-:S03]  /*2b80*/  ISETP.NE.AND P2, PT, R53, RZ, PT ;  /* 0x000000ff3500720c */ /* 0x000fc60003f45270 */
[----:B------:R-:W-:Y:S02]  /*2b90*/  @P1 SEL R49, R49, R2, P6 ;  /* 0x0000000231311207 */ /* 0x000fe40003000000 */
[----:B------:R-:W-:Y:S02]  /*2ba0*/  FSETP.GEU.AND P6, PT, R3, R36, PT ;  /* 0x000000240300720b */ /* 0x000fe40003fce000 */
[----:B------:R-:W-:Y:S02]  /*2bb0*/  P2R R5, PR, RZ, 0x4 ;  /* 0x00000004ff057803 */ /* 0x000fe40000000000 */
[----:B------:R-:W-:-:S04]  /*2bc0*/  ISETP.NE.AND P2, PT, R52, RZ, PT ;  /* 0x000000ff3400720c */ /* 0x000fc80003f45270 */
[----:B------:R-:W-:Y:S02]  /*2bd0*/  P2R R4, PR, RZ, 0x4 ;  /* 0x00000004ff047803 */ /* 0x000fe40000000000 */
[----:B------:R-:W-:-:S04]  /*2be0*/  FSETP.NAN.AND P2, PT, R36, R36, PT ;  /* 0x000000242400720b */ /* 0x000fc80003f48000 */
[----:B------:R-:W-:Y:S02]  /*2bf0*/  @P6 SEL R36, R36, R3, P2 ;  /* 0x0000000324246207 */ /* 0x000fe40001000000 */
[----:B------:R-:W-:-:S04]  /*2c00*/  IADD3 R2, P2, R21, UR4, RZ ;  /* 0x0000000415027c10 */ /* 0x000fc8000ff5e0ff */
[----:B------:R-:W-:Y:S02]  /*2c10*/  IADD3.X R3, R25, UR5, RZ, P2, !PT ;  /* 0x0000000519037c10 */ /* 0x000fe400097fe4ff */
[----:B------:R-:W-:-:S04]  /*2c20*/  IADD3 R40, P2, R22, UR4, RZ ;  /* 0x0000000416287c10 */ /* 0x000fc8000ff5e0ff */
[----:B------:R-:W-:Y:S02]  /*2c30*/  IADD3.X R41, R26, UR5, RZ, P2, !PT ;  /* 0x000000051a297c10 */ /* 0x000fe400097fe4ff */
[----:B------:R-:W-:-:S04]  /*2c40*/  ISETP.NE.AND P2, PT, R4, RZ, PT ;  /* 0x000000ff0400720c */ /* 0x000fc80003f45270 */
[----:B------:R-:W-:Y:S02]  /*2c50*/  SEL R4, RZ, 0x1, !P2 ;  /* 0x00000001ff047807 */ /* 0x000fe40005000000 */
        /* <DEDUP_REMOVED lines=15> */
[----:B------:R-:W-:Y:S02]  /*2d50*/  SEL R4, R4, 0x2, P2 ;  /* 0x0000000204047807 */ /* 0x000fe40001000000 */
        /* <DEDUP_REMOVED lines=14> */
[----:B------:R-:W-:Y:S02]  /*2e40*/  ISETP.NE.AND P2, PT, R69, RZ, PT ;  /* 0x000000ff4500720c */ /* 0x000fe40003f45270 */
[----:B------:R-:W-:Y:S02]  /*2e50*/  P2R R55, PR, RZ, 0x40 ;  /* 0x00000040ff377803 */ /* 0x000fe40000000000 */
[----:B------:R-:W-:Y:S02]  /*2e60*/  SEL R10, R10, 0x3, P2 ;  /* 0x000000030a0a7807 */ /* 0x000fe40001000000 */
[----:B------:R-:W-:Y:S02]  /*2e70*/  ISETP.NE.AND P2, PT, R72, RZ, PT ;  /* 0x000000ff4800720c */ /* 0x000fe40003f45270 */
[----:B------:R-:W-:-:S02]  /*2e80*/  ISETP.NE.AND P6, PT, R70, RZ, PT ;  /* 0x000000ff4600720c */ /* 0x000fc40003fc5270 */
[----:B------:R-:W-:Y:S02]  /*2e90*/  SEL R4, R4, 0x3, P2 ;  /* 0x0000000304047807 */ /* 0x000fe40001000000 */
[----:B------:R-:W-:Y:S02]  /*2ea0*/  ISETP.NE.AND P2, PT, R77, RZ, PT ;  /* 0x000000ff4d00720c */ /* 0x000fe40003f45270 */
[----:B------:R-:W-:Y:S02]  /*2eb0*/  SEL R10, R10, 0x4, P6 ;  /* 0x000000040a0a7807 */ /* 0x000fe40003000000 */
[----:B------:R-:W-:Y:S02]  /*2ec0*/  ISETP.NE.AND P6, PT, R108, RZ, PT ;  /* 0x000000ff6c00720c */ /* 0x000fe40003fc5270 */
[----:B------:R-:W-:Y:S02]  /*2ed0*/  SEL R5, R5, 0x3, P2 ;  /* 0x0000000305057807 */ /* 0x000fe40001000000 */
[----:B------:R-:W-:-:S02]  /*2ee0*/  ISETP.NE.AND P2, PT, R11, RZ, PT ;  /* 0x000000ff0b00720c */ /* 0x000fc40003f45270 */
[----:B------:R-:W-:Y:S02]  /*2ef0*/  P2R R11, PR, RZ, 0x40 ;  /* 0x00000040ff0b7803 */ /* 0x000fe40000000000 */
[----:B------:R-:W-:-:S04]  /*2f00*/  ISETP.NE.AND P6, PT, R107, RZ, PT ;  /* 0x000000ff6b00720c */ /* 0x000fc80003fc5270 */
[----:B------:R-:W-:Y:S02]  /*2f10*/  P2R R56, PR, RZ, 0x40 ;  /* 0x00000040ff387803 */ /* 0x000fe40000000000 */
[----:B------:R-:W-:-:S04]  /*2f20*/  ISETP.NE.AND P6, PT, R95, RZ, PT ;  /* 0x000000ff5f00720c */ /* 0x000fc80003fc5270 */
[----:B------:R-:W-:Y:S02]  /*2f30*/  P2R R57, PR, RZ, 0x40 ;  /* 0x00000040ff397803 */ /* 0x000fe40000000000 */
[----:B------:R-:W-:Y:S02]  /*2f40*/  ISETP.NE.AND P6, PT, R92, RZ, PT ;  /* 0x000000ff5c00720c */ /* 0x000fe40003fc5270 */
[----:B------:R-:W-:Y:S02]  /*2f50*/  ISETP.NE.AND P5, PT, R83, RZ, PT ;  /* 0x000000ff5300720c */ /* 0x000fe40003fa5270 */
[----:B------:R-:W-:Y:S02]  /*2f60*/  P2R R58, PR, RZ, 0x40 ;  /* 0x00000040ff3a7803 */ /* 0x000fe40000000000 */
[----:B------:R-:W-:Y:S02]  /*2f70*/  ISETP.NE.AND P6, PT, R88, RZ, PT ;  /* 0x000000ff5800720c */ /* 0x000fe40003fc5270 */
[----:B------:R-:W-:-:S02]  /*2f80*/  P2R R99, PR, RZ, 0x8 ;  /* 0x00000008ff637803 */ /* 0x000fc40000000000 */
[----:B------:R-:W-:Y:S02]  /*2f90*/  SEL R8, R8, 0x3, P5 ;  /* 0x0000000308087807 */ /* 0x000fe40002800000 */
[----:B------:R-:W-:Y:S02]  /*2fa0*/  ISETP.NE.AND P3, PT, R81, RZ, PT ;  /* 0x000000ff5100720c */ /* 0x000fe40003f65270 */
[----:B------:R-:W-:Y:S02]  /*2fb0*/  ISETP.NE.AND P5, PT, R98, RZ, PT ;  /* 0x000000ff6200720c */ /* 0x000fe40003fa5270 */
[----:B------:R-:W-:Y:S02]  /*2fc0*/  P2R R81, PR, RZ, 0x40 ;  /* 0x00000040ff517803 */ /* 0x000fe40000000000 */
[----:B------:R-:W-:Y:S02]  /*2fd0*/  ISETP.NE.AND P6, PT, R84, RZ, PT ;  /* 0x000000ff5400720c */ /* 0x000fe40003fc5270 */
[----:B------:R-:W-:-:S02]  /*2fe0*/  SEL R52, R52, 0x3, P5 ;  /* 0x0000000334347807 */ /* 0x000fc40002800000 */
[----:B------:R-:W-:Y:S02]  /*2ff0*/  ISETP.NE.AND P5, PT, R79, RZ, PT ;  /* 0x000000ff4f00720c */ /* 0x000fe40003fa5270 */
[----:B------:R-:W-:Y:S02]  /*3000*/  P2R R79, PR, RZ, 0x40 ;  /* 0x00000040ff4f7803 */ /* 0x000fe40000000000 */
[----:B------:R-:W-:Y:S02]  /*3010*/  ISETP.NE.AND P6, PT, R75, RZ, PT ;  /* 0x000000ff4b00720c */ /* 0x000fe40003fc5270 */
[----:B------:R-:W-:Y:S02]  /*3020*/  P2R R53, PR, RZ, 0x2 ;  /* 0x00000002ff357803 */ /* 0x000fe40000000000 */
[----:B------:R-:W-:Y:S02]  /*3030*/  ISETP.NE.AND P1, PT, R78, RZ, PT ;  /* 0x000000ff4e00720c */ /* 0x000fe40003f25270 */
[----:B------:R-:W-:-:S02]  /*3040*/  P2R R78, PR, RZ, 0x40 ;  /* 0x00000040ff4e7803 */ /* 0x000fc40000000000 */
[----:B------:R-:W-:-:S04]  /*3050*/  ISETP.NE.AND P6, PT, R106, RZ, PT ;  /* 0x000000ff6a00720c */ /* 0x000fc80003fc5270 */
[----:B------:R-:W-:Y:S02]  /*3060*/  P2R R77, PR, RZ, 0x40 ;  /* 0x00000040ff4d7803 */ /* 0x000fe40000000000 */
[----:B------:R-:W-:-:S04]  /*3070*/  ISETP.NE.AND P6, PT, R104, RZ, PT ;  /* 0x000000ff6800720c */ /* 0x000fc80003fc5270 */
[----:B------:R-:W-:Y:S02]  /*3080*/  P2R R75, PR, RZ, 0x40 ;  /* 0x00000040ff4b7803 */ /* 0x000fe40000000000 */
[----:B------:R-:W-:Y:S02]  /*3090*/  ISETP.NE.AND P6, PT, R102, RZ, PT ;  /* 0x000000ff6600720c */ /* 0x000fe40003fc5270 */
[----:B------:R-:W-:Y:S02]  /*30a0*/  P2R R54, PR, RZ, 0x1 ;  /* 0x00000001ff367803 */ /* 0x000fe40000000000 */
[----:B------:R-:W-:Y:S02]  /*30b0*/  ISETP.NE.AND P0, PT, R73, RZ, PT ;  /* 0x000000ff4900720c */ /* 0x000fe40003f05270 */
[----:B------:R-:W-:Y:S02]  /*30c0*/  P2R R73, PR, RZ, 0x40 ;  /* 0x00000040ff497803 */ /* 0x000fe40000000000 */
[----:B------:R-:W-:-:S04]  /*30d0*/  ISETP.NE.AND P6, PT, R94, RZ, PT ;  /* 0x000000ff5e00720c */ /* 0x000fc80003fc5270 */
        /* <DEDUP_REMOVED lines=25> */
[----:B------:R-:W-:Y:S02]  /*3270*/  ISETP.NE.AND P6, PT, R100, RZ, PT ;  /* 0x000000ff6400720c */ /* 0x000fe40003fc5270 */
[----:B------:R-:W-:Y:S02]  /*3280*/  SEL R4, R4, 0x4, P0 ;  /* 0x0000000404047807 */ /* 0x000fe40000000000 */
[----:B------:R-:W-:Y:S02]  /*3290*/  SEL R52, R52, 0x4, P6 ;  /* 0x0000000434347807 */ /* 0x000fe40003000000 */
[----:B------:R-:W-:Y:S02]  /*32a0*/  ISETP.NE.AND P6, PT, R46, RZ, PT ;  /* 0x000000ff2e00720c */ /* 0x000fe40003fc5270 */
[----:B------:R-:W-:-:S02]  /*32b0*/  SEL R7, R7, 0x3, P4 ;  /* 0x0000000307077807 */ /* 0x000fc40002000000 */
[----:B------:R-:W-:Y:S02]  /*32c0*/  SEL R4, R4, 0x5, P6 ;  /* 0x0000000504047807 */ /* 0x000fe40003000000 */
[----:B------:R-:W-:Y:S02]  /*32d0*/  SEL R5, R5, 0x4, P1 ;  /* 0x0000000405057807 */ /* 0x000fe40000800000 */
[----:B------:R-:W-:Y:S02]  /*32e0*/  ISETP.NE.AND P6, PT, R59, RZ, PT ;  /* 0x000000ff3b00720c */ /* 0x000fe40003fc5270 */
[----:B------:R-:W-:Y:S02]  /*32f0*/  SEL R6, R6, 0x3, P3 ;  /* 0x0000000306067807 */ /* 0x000fe40001800000 */
[----:B------:R-:W-:Y:S02]  /*3300*/  ISETP.NE.AND P4, PT, R97, RZ, PT ;  /* 0x000000ff6100720c */ /* 0x000fe40003f85270 */
[----:B------:R-:W-:-:S02]  /*3310*/  SEL R5, R5, 0x5, P6 ;  /* 0x0000000505057807 */ /* 0x000fc40003000000 */
[----:B------:R-:W-:Y:S02]  /*3320*/  SEL R9, R9, 0x3, P4 ;  /* 0x0000000309097807 */ /* 0x000fe40002000000 */
[----:B------:R-:W-:Y:S02]  /*3330*/  SEL R6, R6, 0x4, P5 ;  /* 0x0000000406067807 */ /* 0x000fe40002800000 */
[----:B------:R-:W-:Y:S02]  /*3340*/  ISETP.NE.AND P6, PT, R60, RZ, PT ;  /* 0x000000ff3c00720c */ /* 0x000fe40003fc5270 */
[----:B------:R-:W-:Y:S02]  /*3350*/  ISETP.NE.AND P4, PT, R82, RZ, PT ;  /* 0x000000ff5200720c */ /* 0x000fe40003f85270 */
[----:B------:R-:W-:Y:S02]  /*3360*/  SEL R6, R6, 0x5, P6 ;  /* 0x0000000506067807 */ /* 0x000fe40003000000 */
[----:B------:R-:W-:-:S02]  /*3370*/  SEL R8, R8, 0x4, P4 ;  /* 0x0000000408087807 */ /* 0x000fc40002000000 */
[----:B------:R-:W-:Y:S02]  /*3380*/  ISETP.NE.AND P6, PT, R61, RZ, PT ;  /* 0x000000ff3d00720c */ /* 0x000fe40003fc5270 */
[----:B------:R-:W-:Y:S02]  /*3390*/  ISETP.NE.AND P3, PT, R99, RZ, PT ;  /* 0x000000ff6300720c */ /* 0x000fe40003f65270 */
[----:B------:R-:W-:Y:S02]  /*33a0*/  SEL R8, R8, 0x5, P6 ;  /* 0x0000000508087807 */ /* 0x000fe40003000000 */
[----:B------:R-:W-:Y:S02]  /*33b0*/  ISETP.NE.AND P6, PT, R63, RZ, PT ;  /* 0x000000ff3f00720c */ /* 0x000fe40003fc5270 */
[----:B------:R-:W-:Y:S02]  /*33c0*/  SEL R7, R7, 0x4, P3 ;  /* 0x0000000407077807 */ /* 0x000fe40001800000 */
[----:B------:R-:W-:-:S02]  /*33d0*/  SEL R10, R10, 0x5, P6 ;  /* 0x000000050a0a7807 */ /* 0x000fc40003000000 */
[----:B------:R-:W-:Y:S02]  /*33e0*/  ISETP.NE.AND P6, PT, R64, RZ, PT ;  /* 0x000000ff4000720c */ /* 0x000fe40003fc5270 */
[----:B------:R-:W-:Y:S02]  /*33f0*/  SEL R9, R9, 0x4, P2 ;  /* 0x0000000409097807 */ /* 0x000fe40001000000 */
        /* <DEDUP_REMOVED lines=23> */
[----:B------:R-:W-:Y:S01]  /*3570*/  ISETP.NE.AND P6, PT, R79, RZ, PT ;  /* 0x000000ff4f00720c */ /* 0x000fe20003fc5270 */
[----:B------:R-:W-:Y:S03]  /*3580*/  STS [R14], R39 ;  /* 0x000000270e007388 */ /* 0x000fe60000000800 */
[----:B------:R-:W-:Y:S02]  /*3590*/  SEL R4, R4, 0x7, P6 ;  /* 0x0000000704047807 */ /* 0x000fe40003000000 */
[----:B------:R-:W-:Y:S01]  /*35a0*/  ISETP.NE.AND P6, PT, R81, RZ, PT ;  /* 0x000000ff5100720c */ /* 0x000fe20003fc5270 */
[----:B------:R-:W-:Y:S01]  /*35b0*/  STS [R14+0x20], R42 ;  /* 0x0000202a0e007388 */ /* 0x000fe20000000800 */
[----:B------:R-:W-:-:S03]  /*35c0*/  ISETP.NE.AND P0, PT, R109, RZ, PT ;  /* 0x000000ff6d00720c */ /* 0x000fc60003f05270 */
[----:B------:R-:W-:Y:S01]  /*35d0*/  STS [R14+0x40], R38 ;  /* 0x000040260e007388 */ /* 0x000fe20000000800 */
[----:B------:R-:W-:-:S03]  /*35e0*/  SEL R6, R6, 0x7, P6 ;  /* 0x0000000706067807 */ /* 0x000fc60003000000 */
[----:B------:R-:W-:Y:S01]  /*35f0*/  STS [R14+0x60], R47 ;  /* 0x0000602f0e007388 */ /* 0x000fe20000000800 */
[----:B------:R-:W-:-:S03]  /*3600*/  ISETP.NE.AND P1, PT, R76, RZ, PT ;  /* 0x000000ff4c00720c */ /* 0x000fc60003f25270 */
[----:B------:R-:W-:Y:S01]  /*3610*/  STS [R14+0x80], R43 ;  /* 0x0000802b0e007388 */ /* 0x000fe20000000800 */
[----:B------:R-:W-:-:S03]  /*3620*/  ISETP.NE.AND P6, PT, R58, RZ, PT ;  /* 0x000000ff3a00720c */ /* 0x000fc60003fc5270 */
[----:B------:R-:W-:Y:S04]  /*3630*/  STS [R14+0xa0], R49 ;  /* 0x0000a0310e007388 */ /* 0x000fe80000000800 */
[----:B------:R-:W-:Y:S04]  /*3640*/  STS [R14+0xc0], R45 ;  /* 0x0000c02d0e007388 */ /* 0x000fe80000000800 */
[----:B------:R-:W-:Y:S01]  /*3650*/  STS [R14+0xe0], R36 ;  /* 0x0000e0240e007388 */ /* 0x000fe20000000800 */
[----:B------:R-:W-:Y:S02]  /*3660*/  ISETP.NE.AND P2, PT, R86, RZ, PT ;  /* 0x000000ff5600720c */ /* 0x000fe40003f45270 */
[----:B------:R-:W-:-:S02]  /*3670*/  SEL R52, R52, 0x7, P0 ;  /* 0x0000000734347807 */ /* 0x000fc40000000000 */
[----:B------:R-:W-:Y:S02]  /*3680*/  ISETP.NE.AND P0, PT, R54, RZ, PT ;  /* 0x000000ff3600720c */ /* 0x000fe40003f05270 */
[----:B------:R-:W-:Y:S02]  /*3690*/  SEL R8, R8, 0x7, P6 ;  /* 0x0000000708087807 */ /* 0x000fe40003000000 */
[----:B------:R-:W-:Y:S02]  /*36a0*/  SEL R54, R5, 0x8, P1 ;  /* 0x0000000805367807 */ /* 0x000fe40000800000 */
[----:B------:R-:W-:Y:S02]  /*36b0*/  ISETP.NE.AND P6, PT, R57, RZ, PT ;  /* 0x000000ff3900720c */ /* 0x000fe40003fc5270 */
[----:B------:R-:W-:Y:S02]  /*36c0*/  ISETP.NE.AND P1, PT, R53, RZ, PT ;  /* 0x000000ff3500720c */ /* 0x000fe40003f25270 */
[----:B------:R-:W-:-:S02]  /*36d0*/  SEL R53, R4, 0x8, P2 ;  /* 0x0000000804357807 */ /* 0x000fc40001000000 */
[----:B------:R-:W-:Y:S02]  /*36e0*/  LOP3.LUT R4, R12, 0x1f0, RZ, 0xc0, !PT ;  /* 0x000001f00c047812 */ /* 0x000fe400078ec0ff */
[----:B------:R-:W-:Y:S02]  /*36f0*/  SEL R46, R10, 0x7, P6 ;  /* 0x000000070a2e7807 */ /* 0x000fe40003000000 */
[----:B------:R-:W-:Y:S01]  /*3700*/  ISETP.NE.AND P6, PT, R56, RZ, PT ;  /* 0x000000ff3800720c */ /* 0x000fe20003fc5270 */
[----:B------:R-:W-:Y:S01]  /*3710*/  VIADD R4, R4, UR6 ;  /* 0x0000000604047c36 */ /* 0x000fe20008000000 */
[----:B------:R-:W-:Y:S02]  /*3720*/  LOP3.LUT R5, R13, 0x7fc, RZ, 0xc0, !PT ;  /* 0x000007fc0d057812 */ /* 0x000fe400078ec0ff */
[----:B------:R-:W-:Y:S02]  /*3730*/  SEL R7, R7, 0x7, P6 ;  /* 0x0000000707077807 */ /* 0x000fe40003000000 */
[----:B------:R-:W-:Y:S01]  /*3740*/  ISETP.NE.AND P6, PT, R11, RZ, PT ;  /* 0x000000ff0b00720c */ /* 0x000fe20003fc5270 */
[----:B------:R-:W-:Y:S01]  /*3750*/  IMAD R4, R5, 0x4, R4 ;  /* 0x0000000405047824 */ /* 0x000fe200078e0204 */
[----:B------:R-:W-:-:S02]  /*3760*/  ISETP.NE.AND P5, PT, R110, RZ, PT ;  /* 0x000000ff6e00720c */ /* 0x000fc40003fa5270 */
[----:B------:R-:W-:Y:S02]  /*3770*/  ISETP.NE.AND P3, PT, R89, RZ, PT ;  /* 0x000000ff5900720c */ /* 0x000fe40003f65270 */
[----:B------:R-:W-:Y:S02]  /*3780*/  SEL R9, R9, 0x7, P6 ;  /* 0x0000000709097807 */ /* 0x000fe40003000000 */
[----:B------:R-:W-:Y:S02]  /*3790*/  ISETP.NE.AND P6, PT, R55, RZ, PT ;  /* 0x000000ff3700720c */ /* 0x000fe40003fc5270 */
[----:B------:R-:W-:Y:S02]  /*37a0*/  SEL R55, R6, 0x8, P3 ;  /* 0x0000000806377807 */ /* 0x000fe40001800000 */
[----:B------:R-:W-:Y:S01]  /*37b0*/  SEL R57, R7, 0x8, P5 ;  /* 0x0000000807397807 */ /* 0x000fe20002800000 */
[----:B------:R-:W-:Y:S01]  /*37c0*/  BAR.SYNC.DEFER_BLOCKING 0x0 ;  /* 0x0000000000007b1d */ /* 0x000fe20000010000 */
[----:B------:R-:W-:-:S02]  /*37d0*/  ISETP.NE.AND P4, PT, R93, RZ, PT ;  /* 0x000000ff5d00720c */ /* 0x000fc40003f85270 */
[----:B------:R-:W-:Y:S02]  /*37e0*/  SEL R60, R9, 0x8, P1 ;  /* 0x00000008093c7807 */ /* 0x000fe40000800000 */
[----:B------:R-:W-:Y:S01]  /*37f0*/  SEL R59, R8, 0x8, P4 ;  /* 0x00000008083b7807 */ /* 0x000fe20002000000 */
[----:B------:R-:W1:Y:S04]  /*3800*/  LDS.128 R4, [R4] ;  /* 0x0000000004047984 */ /* 0x000e680000000c00 */
[----:B------:R-:W2:Y:S01]  /*3810*/  LDS.128 R8, [R23+0x2000] ;  /* 0x0020000017087984 */ /* 0x000ea20000000c00 */
[----:B------:R-:W-:Y:S01]  /*3820*/  ISETP.GE.AND P2, PT, R17, 0x100, PT ;  /* 0x000001001100780c */ /* 0x000fe20003f46270 */
[----:B------:R-:W-:Y:S01]  /*3830*/  IMAD.SHL.U32 R56, R12, 0x8, RZ ;  /* 0x000000080c387824 */ /* 0x000fe200078e00ff */
[----:B------:R-:W-:-:S02]  /*3840*/  ISETP.NE.AND P1, PT, R96, RZ, PT ;  /* 0x000000ff6000720c */ /* 0x000fc40003f25270 */
[----:B------:R-:W-:Y:S02]  /*3850*/  LOP3.LUT R61, R12, 0x1f8, RZ, 0xc0, !PT ;  /* 0x000001f80c3d7812 */ /* 0x000fe400078ec0ff */
[----:B------:R-:W-:Y:S02]  /*3860*/  LOP3.LUT R56, R56, 0xff8, RZ, 0xc0, !PT ;  /* 0x00000ff838387812 */ /* 0x000fe400078ec0ff */
[----:B------:R-:W-:-:S05]  /*3870*/  SEL R46, R46, 0x8, P1 ;  /* 0x000000082e2e7807 */ /* 0x000fca0000800000 */
[----:B-1----:R1:W-:Y:S01]  /*3880*/  @!P2 STG.E.128 desc[UR8][R2.64], R4 ;  /* 0x000000040200a986 */ /* 0x0023e2000c101d08 */
[----:B------:R-:W-:-:S13]  /*3890*/  ISETP.GE.AND P2, PT, R50, 0x100, PT ;  /* 0x000001003200780c */ /* 0x000fda0003f46270 */
[----:B--2---:R2:W-:Y:S01]  /*38a0*/  @!P2 STG.E.128 desc[UR8][R40.64], R8 ;  /* 0x000000082800a986 */ /* 0x0045e2000c101d08 */
[----:B------:R-:W-:Y:S02]  /*38b0*/  SEL R52, R52, 0x8, P6 ;  /* 0x0000000834347807 */ /* 0x000fe40003000000 */
[----:B------:R-:W-:Y:S02]  /*38c0*/  IADD3 R61, R56, UR6, R61 ;  /* 0x00000006383d7c10 */ /* 0x000fe4000fffe03d */
[----:B------:R-:W-:Y:S02]  /*38d0*/  PRMT R53, R53, 0x8880, RZ ;  /* 0x0000888035357816 */ /* 0x000fe400000000ff */
[----:B------:R-:W-:Y:S02]  /*38e0*/  PRMT R56, R54, 0x8880, RZ ;  /* 0x0000888036387816 */ /* 0x000fe400000000ff */
[----:B------:R-:W-:Y:S02]  /*38f0*/  PRMT R55, R55, 0x8880, RZ ;  /* 0x0000888037377816 */ /* 0x000fe400000000ff */
[----:B-1----:R-:W-:-:S02]  /*3900*/  PRMT R6, R59, 0x8880, RZ ;  /* 0x000088803b067816 */ /* 0x002fc400000000ff */
[----:B------:R-:W-:Y:S02]  /*3910*/  PRMT R4, R57, 0x8880, RZ ;  /* 0x0000888039047816 */ /* 0x000fe400000000ff */
[----:B------:R-:W-:Y:S02]  /*3920*/  PRMT R46, R46, 0x8880, RZ ;  /* 0x000088802e2e7816 */ /* 0x000fe400000000ff */
[----:B------:R-:W-:Y:S02]  /*3930*/  PRMT R60, R60, 0x8880, RZ ;  /* 0x000088803c3c7816 */ /* 0x000fe400000000ff */
[----:B--2---:R-:W-:Y:S02]  /*3940*/  PRMT R40, R52, 0x8880, RZ ;  /* 0x0000888034287816 */ /* 0x004fe400000000ff */
[----:B------:R-:W-:Y:S01]  /*3950*/  PRMT R54, R53, 0x7710, RZ ;  /* 0x0000771035367816 */ /* 0x000fe200000000ff */
[----:B------:R-:W-:Y:S01]  /*3960*/  BAR.SYNC.DEFER_BLOCKING 0x0 ;  /* 0x0000000000007b1d */ /* 0x000fe20000010000 */
[----:B------:R-:W-:-:S02]  /*3970*/  PRMT R56, R56, 0x7710, RZ ;  /* 0x0000771038387816 */ /* 0x000fc400000000ff */
[----:B------:R-:W-:Y:S02]  /*3980*/  PRMT R58, R55, 0x7710, RZ ;  /* 0x00007710373a7816 */ /* 0x000fe400000000ff */
[----:B------:R-:W-:Y:S02]  /*3990*/  PRMT R4, R4, 0x7710, RZ ;  /* 0x0000771004047816 */ /* 0x000fe400000000ff */
[----:B------:R-:W-:Y:S02]  /*39a0*/  PRMT R6, R6, 0x7710, RZ ;  /* 0x0000771006067816 */ /* 0x000fe400000000ff */
[----:B------:R-:W-:Y:S02]  /*39b0*/  PRMT R8, R60, 0x7710, RZ ;  /* 0x000077103c087816 */ /* 0x000fe400000000ff */
[----:B------:R-:W-:Y:S02]  /*39c0*/  PRMT R10, R46, 0x7710, RZ ;  /* 0x000077102e0a7816 */ /* 0x000fe400000000ff */
[----:B------:R-:W-:Y:S01]  /*39d0*/  PRMT R40, R40, 0x7710, RZ ;  /* 0x0000771028287816 */ /* 0x000fe200000000ff */
[----:B------:R-:W-:Y:S04]  /*39e0*/  STS.U8 [R15], R54 ;  /* 0x000000360f007388 */ /* 0x000fe80000000000 */
[----:B------:R-:W-:Y:S04]  /*39f0*/  STS.U8 [R15+0x8], R56 ;  /* 0x000008380f007388 */ /* 0x000fe80000000000 */
[----:B------:R-:W-:Y:S04]  /*3a00*/  STS.U8 [R15+0x10], R58 ;  /* 0x0000103a0f007388 */ /* 0x000fe80000000000 */
[----:B------:R-:W-:Y:S04]  /*3a10*/  STS.U8 [R15+0x18], R4 ;  /* 0x000018040f007388 */ /* 0x000fe80000000000 */
[----:B------:R-:W-:Y:S04]  /*3a20*/  STS.U8 [R15+0x20], R6 ;  /* 0x000020060f007388 */ /* 0x000fe80000000000 */
[----:B------:R-:W-:Y:S04]  /*3a30*/  STS.U8 [R15+0x28], R8 ;  /* 0x000028080f007388 */ /* 0x000fe80000000000 */
[----:B------:R-:W-:Y:S04]  /*3a40*/  STS.U8 [R15+0x30], R10 ;  /* 0x0000300a0f007388 */ /* 0x000fe80000000000 */
[----:B------:R-:W-:Y:S01]  /*3a50*/  STS.U8 [R15+0x38], R40 ;  /* 0x000038280f007388 */ /* 0x000fe20000000000 */
[----:B------:R-:W-:Y:S06]  /*3a60*/  BAR.SYNC.DEFER_BLOCKING 0x0 ;  /* 0x0000000000007b1d */ /* 0x000fec0000010000 */
[----:B------:R-:W1:Y:S01]  /*3a70*/  LDS.64 R52, [R61] ;  /* 0x000000003d347984 */ /* 0x000e620000000a00 */
[----:B------:R-:W-:-:S02]  /*3a80*/  ISETP.GE.AND P3, PT, R51, 0x100, PT ;  /* 0x000001003300780c */ /* 0x000fc40003f66270 */
[----:B------:R-:W-:-:S05]  /*3a90*/  IADD3 R2, P2, R37, R20, RZ ;  /* 0x0000001425027210 */ /* 0x000fca0007f5e0ff */
[----:B------:R-:W-:Y:S01]  /*3aa0*/  IMAD.X R3, R33, 0x1, R24, P2 ;  /* 0x0000000121037824 */ /* 0x000fe200010e0618 */
[----:B------:R-:W-:-:S05]  /*3ab0*/  IADD3 R37, P2, R37, 0x40, RZ ;  /* 0x0000004025257810 */ /* 0x000fca0007f5e0ff */
[----:B------:R-:W-:Y:S01]  /*3ac0*/  IMAD.X R33, RZ, RZ, R33, P2 ;  /* 0x000000ffff217224 */ /* 0x000fe200010e0621 */
[----:B------:R-:W-:-:S04]  /*3ad0*/  ISETP.GE.U32.AND P2, PT, R37, 0xc0, PT ;  /* 0x000000c02500780c */ /* 0x000fc80003f46070 */
[----:B------:R-:W-:Y:S01]  /*3ae0*/  ISETP.GE.U32.AND.EX P2, PT, R33, RZ, PT, P2 ;  /* 0x000000ff2100720c */ /* 0x000fe20003f46120 */
[----:B------:R-:W-:Y:S02]  /*3af0*/  UIADD3 UR10, UP1, UR10, 0x400, URZ ;  /* 0x000004000a0a7890 */ /* 0x000fe4000ff3e03f */
[----:B------:R-:W-:Y:S01]  /*3b00*/  UIADD3 UR4, UP0, UR4, 0x100, URZ ;  /* 0x0000010004047890 */ /* 0x000fe2000ff1e03f */
[----:B-1----:R1:W-:Y:S01]  /*3b10*/  @!P3 STG.E.64 desc[UR8][R2.64+0x40], R52 ;  /* 0x000040340200b986 */ /* 0x0023e2000c101b08 */
[----:B------:R-:W-:Y:S02]  /*3b20*/  UIADD3.X UR11, URZ, UR11, URZ, UP1, !UPT ;  /* 0x0000000b3f0b7290 */ /* 0x000fe40008ffe43f */
[----:B------:R-:W-:Y:S01]  /*3b30*/  UIADD3.X UR5, URZ, UR5, URZ, UP0, !UPT ;  /* 0x000000053f057290 */ /* 0x000fe200087fe43f */
[----:B------:R-:W-:Y:S01]  /*3b40*/  ISETP.NE.AND P1, PT, R44, RZ, PT ;  /* 0x000000ff2c00720c */ /* 0x000fe20003f25270 */
[----:B------:R-:W-:Y:S01]  /*3b50*/  @!P0 FADD R35, R42, R35 ;  /* 0x000000232a238221 */ /* 0x000fe20000000000 */
[----:B------:R-:W-:Y:S01]  /*3b60*/  @!P0 FADD R30, R39, R30 ;  /* 0x0000001e271e8221 */ /* 0x000fe20000000000 */
[----:B------:R-:W-:Y:S01]  /*3b70*/  @!P0 FADD R27, R38, R27 ;  /* 0x0000001b261b8221 */ /* 0x000fe20000000000 */
[----:B------:R-:W-:Y:S01]  /*3b80*/  @!P0 FADD R31, R43, R31 ;  /* 0x0000001f2b1f8221 */ /* 0x000fe20000000000 */
[----:B------:R-:W-:Y:S01]  /*3b90*/  @!P0 FADD R28, R45, R28 ;  /* 0x0000001c2d1c8221 */ /* 0x000fe20000000000 */
[----:B------:R-:W-:Y:S01]  /*3ba0*/  @!P0 FADD R34, R47, R34 ;  /* 0x000000222f228221 */ /* 0x000fe20000000000 */
[----:B------:R-:W-:Y:S01]  /*3bb0*/  @!P0 FADD R32, R49, R32 ;  /* 0x0000002031208221 */ /* 0x000fe20000000000 */
[----:B------:R-:W-:Y:S01]  /*3bc0*/  @!P0 FADD R29, R36, R29 ;  /* 0x0000001d241d8221 */ /* 0x000fe20000000000 */
[----:B------:R-:W-:Y:S06]  /*3bd0*/  @!P2 BRA `(.L_x_0) ;  /* 0xffffffc8005ca947 */ /* 0x000fec000383ffff */
[----:B------:R-:W-:Y:S01]  /*3be0*/  FADD R30, R30, R35 ;  /* 0x000000231e1e7221 */ /* 0x000fe20000000000 */
[----:B------:R-:W-:Y:S01]  /*3bf0*/  BAR.SYNC.DEFER_BLOCKING 0x0 ;  /* 0x0000000000007b1d */ /* 0x000fe20000010000 */
[----:B------:R-:W-:Y:S01]  /*3c00*/  LOP3.LUT R5, R12, 0x3f, RZ, 0xc0, !PT ;  /* 0x0000003f0c057812 */ /* 0x000fe200078ec0ff */
[----:B-1----:R-:W-:Y:S02]  /*3c10*/  IMAD.SHL.U32 R2, R0, 0x4, RZ ;  /* 0x0000000400027824 */ /* 0x002fe400078e00ff */
[----:B------:R-:W-:Y:S01]  /*3c20*/  FADD R27, R27, R30 ;  /* 0x0000001e1b1b7221 */ /* 0x000fe20000000000 */
[----:B------:R-:W-:Y:S01]  /*3c30*/  ISETP.GE.AND P1, PT, R12, 0x200, PT ;  /* 0x000002000c00780c */ /* 0x000fe20003f26270 */
[----:B------:R-:W-:Y:S02]  /*3c40*/  IMAD.SHL.U32 R5, R5, 0x20, RZ ;  /* 0x0000002005057824 */ /* 0x000fe400078e00ff */
[----:B------:R-:W-:Y:S01]  /*3c50*/  FADD R34, R34, R27 ;  /* 0x0000001b22227221 */ /* 0x000fe20000000000 */
[----:B------:R-:W-:-:S03]  /*3c60*/  ISETP.EQ.AND P0, PT, R0, RZ, !P0 ;  /* 0x000000ff0000720c */ /* 0x000fc60004702270 */
[----:B------:R-:W-:Y:S01]  /*3c70*/  FADD R31, R31, R34 ;  /* 0x000000221f1f7221 */ /* 0x000fe20000000000 */
[----:B------:R-:W-:-:S03]  /*3c80*/  LOP3.LUT R3, R5, R2, RZ, 0xfc, !PT ;  /* 0x0000000205037212 */ /* 0x000fc600078efcff */
[----:B------:R-:W-:-:S04]  /*3c90*/  FADD R31, R32, R31 ;  /* 0x0000001f201f7221 */ /* 0x000fc80000000000 */
[----:B------:R-:W-:-:S04]  /*3ca0*/  FADD R28, R28, R31 ;  /* 0x0000001f1c1c7221 */ /* 0x000fc80000000000 */
[----:B------:R-:W-:-:S05]  /*3cb0*/  FADD R28, R29, R28 ;  /* 0x0000001c1d1c7221 */ /* 0x000fca0000000000 */
[----:B------:R-:W-:Y:S01]  /*3cc0*/  STS [R3+UR6], R28 ;  /* 0x0000001c03007988 */ /* 0x000fe20008000806 */
[----:B------:R-:W-:Y:S06]  /*3cd0*/  BAR.SYNC.DEFER_BLOCKING 0x0 ;  /* 0x0000000000007b1d */ /* 0x000fec0000010000 */
[----:B------:R-:W1:Y:S01]  /*3ce0*/  @!P1 LDS R4, [R13+UR6] ;  /* 0x000000060d049984 */ /* 0x000e620008000800 */
[----:B------:R-:W-:-:S04]  /*3cf0*/  LOP3.LUT P1, RZ, R12, 0x7, RZ, 0xc0, !PT ;  /* 0x000000070cff7812 */ /* 0x000fc8000782c0ff */
[----:B------:R-:W-:Y:S01]  /*3d00*/  ISETP.LT.AND P1, PT, R12, 0x200, !P1 ;  /* 0x000002000c00780c */ /* 0x000fe20004f21270 */
[----:B-1----:R-:W1:Y:S02]  /*3d10*/  SHFL.BFLY PT, R7, R4, 0x4, 0x1f ;  /* 0x0c801f0004077f89 */ /* 0x002e6400000e0000 */
[----:B-1----:R-:W-:-:S05]  /*3d20*/  FADD R7, R4, R7 ;  /* 0x0000000704077221 */ /* 0x002fca0000000000 */
[----:B------:R-:W1:Y:S02]  /*3d30*/  SHFL.BFLY PT, R2, R7, 0x2, 0x1f ;  /* 0x0c401f0007027f89 */ /* 0x000e6400000e0000 */
[----:B-1----:R-:W-:Y:S02]  /*3d40*/  FADD R6, R7, R2 ;  /* 0x0000000207067221 */ /* 0x002fe40000000000 */
[----:B------:R-:W1:Y:S03]  /*3d50*/  LDC.64 R2, c[0x0][0x210] ;  /* 0x00008400ff027b82 */ /* 0x000e660000000a00 */
[----:B------:R-:W2:Y:S01]  /*3d60*/  SHFL.BFLY PT, R9, R6, 0x1, 0x1f ;  /* 0x0c201f0006097f89 */ /* 0x000ea200000e0000 */
[----:B-1----:R-:W-:-:S04]  /*3d70*/  IMAD.WIDE R2, R19, 0x4, R2 ;  /* 0x0000000413027825 */ /* 0x002fc800078e0202 */
[----:B--2---:R-:W-:-:S05]  /*3d80*/  FADD R8, R6, R9 ;  /* 0x0000000906087221 */ /* 0x004fca0000000000 */
[----:B------:R1:W-:Y:S01]  /*3d90*/  @P1 STS [R13+UR6], R8 ;  /* 0x000000080d001988 */ /* 0x0003e20008000806 */
[----:B------:R-:W-:Y:S06]  /*3da0*/  BAR.SYNC.DEFER_BLOCKING 0x0 ;  /* 0x0000000000007b1d */ /* 0x000fec0000010000 */
[----:B------:R-:W2:Y:S02]  /*3db0*/  LDS R5, [R5+UR6] ;  /* 0x0000000605057984 */ /* 0x000ea40008000800 */
[----:B------:R-:W-:Y:S06]  /*3dc0*/  BAR.SYNC.DEFER_BLOCKING 0x0 ;  /* 0x0000000000007b1d */ /* 0x000fec0000010000 */
[----:B-1----:R-:W-:Y:S05]  /*3dd0*/  @!P0 EXIT ;  /* 0x000000000000894d */ /* 0x002fea0003800000 */
[----:B--2---:R-:W-:-:S05]  /*3de0*/  FMUL R5, R5, 0.00390625 ;  /* 0x3b80000005057820 */ /* 0x004fca0000400000 */
[----:B------:R-:W-:Y:S01]  /*3df0*/  STG.E desc[UR8][R2.64], R5 ;  /* 0x0000000502007986 */ /* 0x000fe2000c101908 */
[----:B------:R-:W-:Y:S05]  /*3e00*/  EXIT ;  /* 0x000000000000794d */ /* 0x000fea0003800000 */
.L_x_1:
[----:B------:R-:W-:-:S00]  /*3e10*/  BRA `(.L_x_1) ;  /* 0xfffffffc00fc7947 */ /* 0x000fc0000383ffff */
[----:B------:R-:W-:-:S00]  /*3e20*/  NOP ;  /* 0x0000000000007918 */ /* 0x000fc00000000000 */
        /* <DEDUP_REMOVED lines=13> */
.L_x_2:


//--------------------- .nv.shared.triton_red_fused_max_pool2d_with_indices_mean_1 --------------------------
	.section	.nv.shared.triton_red_fused_max_pool2d_with_indices_mean_1,"aw",@nobits
	.sectionflags	@""
	.align	16
	.zero		1024


//--------------------- .nv.constant0.triton_red_fused_max_pool2d_with_indices_mean_1 --------------------------
	.section	.nv.constant0.triton_red_fused_max_pool2d_with_indices_mean_1,"a",@progbits
	.sectionflags	@""
	.align	4
.nv.constant0.triton_red_fused_max_pool2d_with_indices_mean_1:
	.zero		568
